//
// Generated by NVIDIA NVVM Compiler
//
// Compiler Build ID: CL-36424714
// Cuda compilation tools, release 13.0, V13.0.88
// Based on NVVM 20.0.0
//

.version 9.0
.target sm_100
.address_size 64

	// .globl	_Z30catmullClarkFacePointsAndEdgesiii
.global .align 8 .u64 objVertices;
.global .align 8 .u64 objFaces;
.global .align 8 .u64 faceMidpoints;
.global .align 8 .u64 newFaces;
.global .align 8 .u64 newVertices;

.visible .entry _Z30catmullClarkFacePointsAndEdgesiii(
	.param .u32 _Z30catmullClarkFacePointsAndEdgesiii_param_0,
	.param .u32 _Z30catmullClarkFacePointsAndEdgesiii_param_1,
	.param .u32 _Z30catmullClarkFacePointsAndEdgesiii_param_2
)
{
	.reg .b16 	%rs<2>;
	.reg .b32 	%r<31>;
	.reg .b64 	%rd<68>;
	.reg .b64 	%fd<49>;

	ld.param.u32 	%r1, [_Z30catmullClarkFacePointsAndEdgesiii_param_1];
	mov.u32 	%r2, %ctaid.x;
	mov.u32 	%r3, %ntid.x;
	mov.u32 	%r4, %tid.x;
	mad.lo.s32 	%r5, %r2, %r3, %r4;
	ld.global.u64 	%rd1, [objFaces];
	cvta.to.global.u64 	%rd2, %rd1;
	mul.wide.s32 	%rd3, %r5, 56;
	add.s64 	%rd4, %rd2, %rd3;
	ld.global.u32 	%r6, [%rd4+48];
	mad.lo.s32 	%r7, %r5, 5, %r1;
	ld.global.u64 	%rd5, [objVertices];
	cvta.to.global.u64 	%rd6, %rd5;
	ld.global.u32 	%r8, [%rd4+4];
	mul.wide.s32 	%rd7, %r8, 40;
	add.s64 	%rd8, %rd6, %rd7;
	ld.global.f64 	%fd1, [%rd8];
	ld.global.u32 	%r9, [%rd4];
	mul.wide.s32 	%rd9, %r9, 40;
	add.s64 	%rd10, %rd6, %rd9;
	ld.global.f64 	%fd2, [%rd10];
	add.f64 	%fd3, %fd1, %fd2;
	mul.f64 	%fd4, %fd3, 0d3FE0000000000000;
	ld.global.f64 	%fd5, [%rd8+8];
	ld.global.f64 	%fd6, [%rd10+8];
	add.f64 	%fd7, %fd5, %fd6;
	mul.f64 	%fd8, %fd7, 0d3FE0000000000000;
	ld.global.f64 	%fd9, [%rd8+16];
	ld.global.f64 	%fd10, [%rd10+16];
	add.f64 	%fd11, %fd9, %fd10;
	mul.f64 	%fd12, %fd11, 0d3FE0000000000000;
	add.s32 	%r10, %r7, 1;
	mul.wide.s32 	%rd11, %r7, 40;
	add.s64 	%rd12, %rd6, %rd11;
	st.global.f64 	[%rd12+40], %fd4;
	st.global.f64 	[%rd12+48], %fd8;
	st.global.f64 	[%rd12+56], %fd12;
	mov.b16 	%rs1, 0;
	st.global.u8 	[%rd12+64], %rs1;
	mov.b32 	%r11, 0;
	st.global.u32 	[%rd12+68], %r11;
	ld.global.u64 	%rd13, [objVertices];
	cvta.to.global.u64 	%rd14, %rd13;
	ld.global.u64 	%rd15, [objFaces];
	cvta.to.global.u64 	%rd16, %rd15;
	add.s64 	%rd17, %rd16, %rd3;
	ld.global.u32 	%r12, [%rd17+8];
	mul.wide.s32 	%rd18, %r12, 40;
	add.s64 	%rd19, %rd14, %rd18;
	ld.global.f64 	%fd13, [%rd19];
	ld.global.u32 	%r13, [%rd17+4];
	mul.wide.s32 	%rd20, %r13, 40;
	add.s64 	%rd21, %rd14, %rd20;
	ld.global.f64 	%fd14, [%rd21];
	add.f64 	%fd15, %fd13, %fd14;
	mul.f64 	%fd16, %fd15, 0d3FE0000000000000;
	ld.global.f64 	%fd17, [%rd19+8];
	ld.global.f64 	%fd18, [%rd21+8];
	add.f64 	%fd19, %fd17, %fd18;
	mul.f64 	%fd20, %fd19, 0d3FE0000000000000;
	ld.global.f64 	%fd21, [%rd19+16];
	ld.global.f64 	%fd22, [%rd21+16];
	add.f64 	%fd23, %fd21, %fd22;
	mul.f64 	%fd24, %fd23, 0d3FE0000000000000;
	add.s32 	%r14, %r7, 2;
	add.s64 	%rd22, %rd14, %rd11;
	st.global.f64 	[%rd22+80], %fd16;
	st.global.f64 	[%rd22+88], %fd20;
	st.global.f64 	[%rd22+96], %fd24;
	st.global.u8 	[%rd22+104], %rs1;
	st.global.u32 	[%rd22+108], %r11;
	ld.global.u64 	%rd23, [objVertices];
	cvta.to.global.u64 	%rd24, %rd23;
	ld.global.u64 	%rd25, [objFaces];
	cvta.to.global.u64 	%rd26, %rd25;
	add.s64 	%rd27, %rd26, %rd3;
	ld.global.u32 	%r15, [%rd27+12];
	mul.wide.s32 	%rd28, %r15, 40;
	add.s64 	%rd29, %rd24, %rd28;
	ld.global.f64 	%fd25, [%rd29];
	ld.global.u32 	%r16, [%rd27+8];
	mul.wide.s32 	%rd30, %r16, 40;
	add.s64 	%rd31, %rd24, %rd30;
	ld.global.f64 	%fd26, [%rd31];
	add.f64 	%fd27, %fd25, %fd26;
	mul.f64 	%fd28, %fd27, 0d3FE0000000000000;
	ld.global.f64 	%fd29, [%rd29+8];
	ld.global.f64 	%fd30, [%rd31+8];
	add.f64 	%fd31, %fd29, %fd30;
	mul.f64 	%fd32, %fd31, 0d3FE0000000000000;
	ld.global.f64 	%fd33, [%rd29+16];
	ld.global.f64 	%fd34, [%rd31+16];
	add.f64 	%fd35, %fd33, %fd34;
	mul.f64 	%fd36, %fd35, 0d3FE0000000000000;
	add.s32 	%r17, %r7, 3;
	add.s64 	%rd32, %rd24, %rd11;
	st.global.f64 	[%rd32+120], %fd28;
	st.global.f64 	[%rd32+128], %fd32;
	st.global.f64 	[%rd32+136], %fd36;
	st.global.u8 	[%rd32+144], %rs1;
	st.global.u32 	[%rd32+148], %r11;
	ld.global.u64 	%rd33, [objVertices];
	cvta.to.global.u64 	%rd34, %rd33;
	ld.global.u64 	%rd35, [objFaces];
	cvta.to.global.u64 	%rd36, %rd35;
	add.s64 	%rd37, %rd36, %rd3;
	ld.global.u32 	%r18, [%rd37];
	mul.wide.s32 	%rd38, %r18, 40;
	add.s64 	%rd39, %rd34, %rd38;
	ld.global.f64 	%fd37, [%rd39];
	ld.global.u32 	%r19, [%rd37+12];
	mul.wide.s32 	%rd40, %r19, 40;
	add.s64 	%rd41, %rd34, %rd40;
	ld.global.f64 	%fd38, [%rd41];
	add.f64 	%fd39, %fd37, %fd38;
	mul.f64 	%fd40, %fd39, 0d3FE0000000000000;
	ld.global.f64 	%fd41, [%rd39+8];
	ld.global.f64 	%fd42, [%rd41+8];
	add.f64 	%fd43, %fd41, %fd42;
	mul.f64 	%fd44, %fd43, 0d3FE0000000000000;
	ld.global.f64 	%fd45, [%rd39+16];
	ld.global.f64 	%fd46, [%rd41+16];
	add.f64 	%fd47, %fd45, %fd46;
	mul.f64 	%fd48, %fd47, 0d3FE0000000000000;
	add.s32 	%r20, %r7, 4;
	add.s64 	%rd42, %rd34, %rd11;
	st.global.f64 	[%rd42+160], %fd40;
	st.global.f64 	[%rd42+168], %fd44;
	st.global.f64 	[%rd42+176], %fd48;
	st.global.u8 	[%rd42+184], %rs1;
	st.global.u32 	[%rd42+188], %r11;
	shl.b32 	%r21, %r5, 2;
	ld.global.u64 	%rd43, [newFaces];
	cvta.to.global.u64 	%rd44, %rd43;
	mul.wide.s32 	%rd45, %r21, 56;
	add.s64 	%rd46, %rd44, %rd45;
	st.global.v2.u32 	[%rd46], {%r10, %r9};
	st.global.v2.u32 	[%rd46+8], {%r20, %r6};
	mov.b64 	%rd47, 0;
	st.global.u64 	[%rd46+16], %rd47;
	st.global.u64 	[%rd46+24], %rd47;
	st.global.u64 	[%rd46+32], %rd47;
	st.global.u8 	[%rd46+40], %rs1;
	st.global.u32 	[%rd46+44], %r11;
	st.global.u32 	[%rd46+52], %r11;
	ld.global.u64 	%rd48, [newFaces];
	cvta.to.global.u64 	%rd49, %rd48;
	add.s64 	%rd50, %rd49, %rd45;
	st.global.v2.u32 	[%rd50+56], {%r14, %r13};
	st.global.v2.u32 	[%rd50+64], {%r10, %r6};
	st.global.u64 	[%rd50+72], %rd47;
	st.global.u64 	[%rd50+80], %rd47;
	st.global.u64 	[%rd50+88], %rd47;
	st.global.u8 	[%rd50+96], %rs1;
	st.global.u32 	[%rd50+100], %r11;
	st.global.u32 	[%rd50+108], %r11;
	ld.global.u64 	%rd51, [newFaces];
	cvta.to.global.u64 	%rd52, %rd51;
	add.s64 	%rd53, %rd52, %rd45;
	st.global.v2.u32 	[%rd53+112], {%r17, %r16};
	st.global.v2.u32 	[%rd53+120], {%r14, %r6};
	st.global.u64 	[%rd53+128], %rd47;
	st.global.u64 	[%rd53+136], %rd47;
	st.global.u64 	[%rd53+144], %rd47;
	st.global.u8 	[%rd53+152], %rs1;
	st.global.u32 	[%rd53+156], %r11;
	st.global.u32 	[%rd53+164], %r11;
	ld.global.u64 	%rd54, [newFaces];
	cvta.to.global.u64 	%rd55, %rd54;
	add.s64 	%rd56, %rd55, %rd45;
	st.global.v2.u32 	[%rd56+168], {%r20, %r19};
	st.global.v2.u32 	[%rd56+176], {%r17, %r6};
	st.global.u64 	[%rd56+184], %rd47;
	st.global.u64 	[%rd56+192], %rd47;
	st.global.u64 	[%rd56+200], %rd47;
	st.global.u8 	[%rd56+208], %rs1;
	st.global.u32 	[%rd56+212], %r11;
	st.global.u32 	[%rd56+220], %r11;
	ld.global.u64 	%rd57, [objVertices];
	cvta.to.global.u64 	%rd58, %rd57;
	ld.global.u64 	%rd59, [objFaces];
	cvta.to.global.u64 	%rd60, %rd59;
	add.s64 	%rd61, %rd60, %rd3;
	ld.global.u32 	%r22, [%rd61+48];
	mul.wide.s32 	%rd62, %r22, 40;
	add.s64 	%rd63, %rd58, %rd62;
	ld.global.u64 	%rd64, [faceMidpoints];
	cvta.to.global.u64 	%rd65, %rd64;
	mul.wide.s32 	%rd66, %r5, 32;
	add.s64 	%rd67, %rd65, %rd66;
	ld.global.v2.u32 	{%r23, %r24}, [%rd67];
	ld.global.v2.u32 	{%r25, %r26}, [%rd67+8];
	ld.global.v2.u32 	{%r27, %r28}, [%rd67+16];
	.pragma "used_bytes_mask 241";
	ld.global.v2.u32 	{%r29, %r30}, [%rd67+24];
	st.global.v2.u32 	[%rd63], {%r23, %r24};
	st.global.v2.u32 	[%rd63+8], {%r25, %r26};
	st.global.v2.u32 	[%rd63+16], {%r27, %r28};
	st.global.v2.u32 	[%rd63+24], {%r29, %r30};
	ret;

}
	// .globl	_Z33replaceNewVerticesWithOldVerticesv
.visible .entry _Z33replaceNewVerticesWithOldVerticesv()
{
	.reg .b64 	%rd<2>;

	ld.global.u64 	%rd1, [objVertices];
	st.global.u64 	[newVertices], %rd1;
	ret;

}
	// .globl	_Z21averageCornerVerticesi
.visible .entry _Z21averageCornerVerticesi(
	.param .u32 _Z21averageCornerVerticesi_param_0
)
{
	.reg .pred 	%p<9>;
	.reg .b16 	%rs<3>;
	.reg .b32 	%r<52>;
	.reg .b64 	%rd<55>;
	.reg .b64 	%fd<42>;

	ld.param.u32 	%r18, [_Z21averageCornerVerticesi_param_0];
	mov.u32 	%r19, %ctaid.x;
	mov.u32 	%r20, %ntid.x;
	mov.u32 	%r21, %tid.x;
	mad.lo.s32 	%r1, %r19, %r20, %r21;
	setp.lt.s32 	%p1, %r18, 1;
	@%p1 bra 	$L__BB2_11;
	mov.b32 	%r43, 0;
	mul.wide.s32 	%rd39, %r1, 56;
$L__BB2_2:
	ld.global.u64 	%rd37, [newVertices];
	cvta.to.global.u64 	%rd1, %rd37;
	ld.global.u64 	%rd38, [objFaces];
	cvta.to.global.u64 	%rd2, %rd38;
	add.s64 	%rd40, %rd2, %rd39;
	mul.wide.u32 	%rd41, %r43, 4;
	add.s64 	%rd42, %rd40, %rd41;
	ld.global.u32 	%r3, [%rd42];
	mul.wide.s32 	%rd43, %r3, 40;
	add.s64 	%rd3, %rd1, %rd43;
	ld.global.f64 	%fd1, [%rd3];
	ld.global.u64 	%rd44, [objVertices];
	cvta.to.global.u64 	%rd4, %rd44;
	mov.f64 	%fd41, 0d0000000000000000;
	mov.b32 	%r50, 0;
	mov.u32 	%r49, %r50;
	mov.f64 	%fd40, %fd41;
	mov.f64 	%fd39, %fd41;
$L__BB2_3:
	mov.b32 	%r46, 0;
$L__BB2_4:
	mul.wide.s32 	%rd45, %r50, 56;
	add.s64 	%rd5, %rd2, %rd45;
	mul.wide.s32 	%rd46, %r46, 4;
	add.s64 	%rd47, %rd5, %rd46;
	ld.global.u32 	%r34, [%rd47];
	mul.wide.s32 	%rd48, %r34, 40;
	add.s64 	%rd6, %rd1, %rd48;
	ld.global.f64 	%fd15, [%rd6];
	setp.neu.f64 	%p2, %fd1, %fd15;
	mov.u32 	%r51, %r46;
	@%p2 bra 	$L__BB2_8;
	ld.global.f64 	%fd16, [%rd3+8];
	ld.global.f64 	%fd17, [%rd6+8];
	setp.neu.f64 	%p3, %fd16, %fd17;
	mov.u32 	%r51, %r46;
	@%p3 bra 	$L__BB2_8;
	ld.global.f64 	%fd18, [%rd3+16];
	ld.global.f64 	%fd19, [%rd6+16];
	setp.neu.f64 	%p4, %fd18, %fd19;
	mov.u32 	%r51, %r46;
	@%p4 bra 	$L__BB2_8;
	mul.wide.s32 	%rd49, %r3, 40;
	add.s64 	%rd50, %rd4, %rd49;
	ld.global.f64 	%fd20, [%rd50];
	add.s32 	%r35, %r46, 1;
	shr.s32 	%r36, %r35, 31;
	shr.u32 	%r37, %r36, 30;
	add.s32 	%r38, %r35, %r37;
	and.b32  	%r39, %r38, -4;
	sub.s32 	%r40, %r35, %r39;
	mul.wide.s32 	%rd51, %r40, 4;
	add.s64 	%rd52, %rd5, %rd51;
	ld.global.u32 	%r41, [%rd52];
	mul.wide.s32 	%rd53, %r41, 40;
	add.s64 	%rd54, %rd4, %rd53;
	ld.global.f64 	%fd21, [%rd54];
	add.f64 	%fd22, %fd20, %fd21;
	fma.rn.f64 	%fd41, %fd22, 0d3FE0000000000000, %fd41;
	ld.global.f64 	%fd23, [%rd50+8];
	ld.global.f64 	%fd24, [%rd54+8];
	add.f64 	%fd25, %fd23, %fd24;
	fma.rn.f64 	%fd40, %fd25, 0d3FE0000000000000, %fd40;
	ld.global.f64 	%fd26, [%rd50+16];
	ld.global.f64 	%fd27, [%rd54+16];
	add.f64 	%fd28, %fd26, %fd27;
	fma.rn.f64 	%fd39, %fd28, 0d3FE0000000000000, %fd39;
	add.s32 	%r9, %r49, 1;
	setp.gt.s32 	%p5, %r49, 2;
	selp.b32 	%r50, %r18, %r50, %p5;
	selp.b32 	%r51, 4, %r46, %p5;
	mov.u32 	%r49, %r9;
$L__BB2_8:
	add.s32 	%r46, %r51, 1;
	setp.lt.s32 	%p6, %r51, 3;
	@%p6 bra 	$L__BB2_4;
	add.s32 	%r50, %r50, 1;
	setp.lt.s32 	%p7, %r50, %r18;
	@%p7 bra 	$L__BB2_3;
	cvt.rn.f64.s32 	%fd29, %r49;
	div.rn.f64 	%fd30, %fd41, %fd29;
	div.rn.f64 	%fd31, %fd40, %fd29;
	div.rn.f64 	%fd32, %fd39, %fd29;
	st.global.f64 	[%rd3], %fd30;
	st.global.f64 	[%rd3+8], %fd31;
	st.global.f64 	[%rd3+16], %fd32;
	mov.b16 	%rs2, 0;
	st.global.u8 	[%rd3+24], %rs2;
	mov.b32 	%r42, 0;
	st.global.u32 	[%rd3+28], %r42;
	add.s32 	%r43, %r43, 1;
	setp.eq.s32 	%p8, %r43, 4;
	@%p8 bra 	$L__BB2_12;
	bra.uni 	$L__BB2_2;
$L__BB2_11:
	ld.global.u64 	%rd7, [newVertices];
	cvta.to.global.u64 	%rd8, %rd7;
	ld.global.u64 	%rd9, [objFaces];
	cvta.to.global.u64 	%rd10, %rd9;
	mul.wide.s32 	%rd11, %r1, 56;
	add.s64 	%rd12, %rd10, %rd11;
	ld.global.u32 	%r22, [%rd12];
	mul.wide.s32 	%rd13, %r22, 40;
	add.s64 	%rd14, %rd8, %rd13;
	mov.b64 	%rd15, 9221120237041090560;
	st.global.u64 	[%rd14], %rd15;
	st.global.u64 	[%rd14+8], %rd15;
	st.global.u64 	[%rd14+16], %rd15;
	mov.b16 	%rs1, 0;
	st.global.u8 	[%rd14+24], %rs1;
	mov.b32 	%r23, 0;
	st.global.u32 	[%rd14+28], %r23;
	ld.global.u64 	%rd16, [newVertices];
	cvta.to.global.u64 	%rd17, %rd16;
	ld.global.u64 	%rd18, [objFaces];
	cvta.to.global.u64 	%rd19, %rd18;
	add.s64 	%rd20, %rd19, %rd11;
	ld.global.u32 	%r24, [%rd20+4];
	mul.wide.s32 	%rd21, %r24, 40;
	add.s64 	%rd22, %rd17, %rd21;
	st.global.u64 	[%rd22], %rd15;
	st.global.u64 	[%rd22+8], %rd15;
	st.global.u64 	[%rd22+16], %rd15;
	st.global.u8 	[%rd22+24], %rs1;
	st.global.u32 	[%rd22+28], %r23;
	ld.global.u64 	%rd23, [newVertices];
	cvta.to.global.u64 	%rd24, %rd23;
	ld.global.u64 	%rd25, [objFaces];
	cvta.to.global.u64 	%rd26, %rd25;
	add.s64 	%rd27, %rd26, %rd11;
	ld.global.u32 	%r25, [%rd27+8];
	mul.wide.s32 	%rd28, %r25, 40;
	add.s64 	%rd29, %rd24, %rd28;
	st.global.u64 	[%rd29], %rd15;
	st.global.u64 	[%rd29+8], %rd15;
	st.global.u64 	[%rd29+16], %rd15;
	st.global.u8 	[%rd29+24], %rs1;
	st.global.u32 	[%rd29+28], %r23;
	ld.global.u64 	%rd30, [newVertices];
	cvta.to.global.u64 	%rd31, %rd30;
	ld.global.u64 	%rd32, [objFaces];
	cvta.to.global.u64 	%rd33, %rd32;
	add.s64 	%rd34, %rd33, %rd11;
	ld.global.u32 	%r26, [%rd34+12];
	mul.wide.s32 	%rd35, %r26, 40;
	add.s64 	%rd36, %rd31, %rd35;
	st.global.u64 	[%rd36], %rd15;
	st.global.u64 	[%rd36+8], %rd15;
	st.global.u64 	[%rd36+16], %rd15;
	st.global.u8 	[%rd36+24], %rs1;
	st.global.u32 	[%rd36+28], %r23;
$L__BB2_12:
	ret;

}
	// .globl	_Z15mergeByDistanceii
.visible .entry _Z15mergeByDistanceii(
	.param .u32 _Z15mergeByDistanceii_param_0,
	.param .u32 _Z15mergeByDistanceii_param_1
)
{
	.reg .pred 	%p<8>;
	.reg .b32 	%r<23>;
	.reg .b64 	%rd<77>;
	.reg .b64 	%fd<7>;

	ld.param.u32 	%r7, [_Z15mergeByDistanceii_param_1];
	mov.u32 	%r8, %ctaid.x;
	mov.u32 	%r9, %ntid.x;
	mov.u32 	%r10, %tid.x;
	mad.lo.s32 	%r1, %r8, %r9, %r10;
	setp.lt.s32 	%p1, %r7, 1;
	@%p1 bra 	$L__BB3_9;
	ld.global.u64 	%rd75, [newVertices];
	mov.b32 	%r20, 0;
	ld.global.u64 	%rd76, [newFaces];
	mul.wide.s32 	%rd27, %r1, 56;
$L__BB3_2:
	mov.b32 	%r21, 0;
	mul.wide.u32 	%rd33, %r20, 40;
$L__BB3_3:
	cvta.to.global.u64 	%rd13, %rd75;
	cvta.to.global.u64 	%rd26, %rd76;
	add.s64 	%rd28, %rd26, %rd27;
	mul.wide.u32 	%rd29, %r21, 4;
	add.s64 	%rd30, %rd28, %rd29;
	ld.global.u32 	%r13, [%rd30];
	mul.wide.s32 	%rd31, %r13, 40;
	add.s64 	%rd32, %rd13, %rd31;
	ld.global.f64 	%fd1, [%rd32];
	add.s64 	%rd34, %rd13, %rd33;
	ld.global.f64 	%fd2, [%rd34];
	setp.neu.f64 	%p2, %fd1, %fd2;
	mov.u32 	%r22, %r21;
	@%p2 bra 	$L__BB3_7;
	cvta.to.global.u64 	%rd35, %rd76;
	add.s64 	%rd37, %rd35, %rd27;
	add.s64 	%rd39, %rd37, %rd29;
	ld.global.u32 	%r14, [%rd39];
	mul.wide.s32 	%rd40, %r14, 40;
	add.s64 	%rd41, %rd13, %rd40;
	ld.global.f64 	%fd3, [%rd41+8];
	cvta.to.global.u64 	%rd14, %rd75;
	mul.wide.u32 	%rd42, %r20, 40;
	add.s64 	%rd43, %rd14, %rd42;
	ld.global.f64 	%fd4, [%rd43+8];
	setp.neu.f64 	%p3, %fd3, %fd4;
	mov.u32 	%r22, %r21;
	@%p3 bra 	$L__BB3_7;
	cvta.to.global.u64 	%rd44, %rd76;
	add.s64 	%rd46, %rd44, %rd27;
	add.s64 	%rd15, %rd46, %rd29;
	ld.global.u32 	%r15, [%rd15];
	mul.wide.s32 	%rd48, %r15, 40;
	add.s64 	%rd49, %rd14, %rd48;
	ld.global.f64 	%fd5, [%rd49+16];
	cvta.to.global.u64 	%rd50, %rd75;
	add.s64 	%rd52, %rd50, %rd42;
	ld.global.f64 	%fd6, [%rd52+16];
	setp.neu.f64 	%p4, %fd5, %fd6;
	mov.u32 	%r22, %r21;
	@%p4 bra 	$L__BB3_7;
	st.global.u32 	[%rd15], %r20;
	ld.global.u64 	%rd53, [newFaces];
	cvta.to.global.u64 	%rd54, %rd53;
	add.s64 	%rd56, %rd54, %rd27;
	ld.global.u32 	%r17, [%rd56+52];
	add.s32 	%r18, %r17, 1;
	st.global.u32 	[%rd56+52], %r18;
	ld.global.u64 	%rd76, [newFaces];
	cvta.to.global.u64 	%rd57, %rd76;
	add.s64 	%rd58, %rd57, %rd27;
	ld.global.u32 	%r19, [%rd58+52];
	setp.gt.s32 	%p5, %r19, 2;
	mov.b32 	%r22, 4;
	ld.global.u64 	%rd75, [newVertices];
	@%p5 bra 	$L__BB3_9;
$L__BB3_7:
	add.s32 	%r21, %r22, 1;
	setp.lt.s32 	%p6, %r22, 3;
	@%p6 bra 	$L__BB3_3;
	add.s32 	%r20, %r20, 1;
	setp.ne.s32 	%p7, %r20, %r7;
	@%p7 bra 	$L__BB3_2;
$L__BB3_9:
	ret;

}


// ===== COMPILED SASS (sm_100) =====

	.target	sm_100

	.elftype	@"ET_EXEC"


//--------------------- .note.nv.tkinfo           --------------------------
	.section	.note.nv.tkinfo,"",@"SHT_NOTE"
	.sectionflags	@"SHF_NOTE_NV_TKINFO"
	.tkinfo
        /*0018*/ 	.word	0x00000002
        /*0030*/ 	.string	""
        /*0030*/ 	.string	"ptxas"
        /*0030*/ 	.string	"Cuda compilation tools, release 13.0, V13.0.88"
        /*0030*/ 	.string	"Build cuda_13.0.r13.0/compiler.36424714_0"
        /*0030*/ 	.string	"-arch sm_100 -m 64 "



//--------------------- .note.nv.cuinfo           --------------------------
	.section	.note.nv.cuinfo,"",@"SHT_NOTE"
	.sectionflags	@"SHF_NOTE_NV_CUINFO"
        /*0018*/ 	.short	0x0002
        /*001a*/ 	.short	0x0064
        /*001c*/ 	.short	0x0082
	.zero		2


//--------------------- .nv.info                  --------------------------
	.section	.nv.info,"",@"SHT_CUDA_INFO"
	.align	4


	//----- nvinfo : EIATTR_REGCOUNT
	.align		4
        /*0000*/ 	.byte	0x04, 0x2f
        /*0002*/ 	.short	(.L_6 - .L_5)
	.align		4
.L_5:
        /*0004*/ 	.word	index@(_Z30catmullClarkFacePointsAndEdgesiii)
        /*0008*/ 	.word	0x00000020


	//----- nvinfo : EIATTR_FRAME_SIZE
	.align		4
.L_6:
        /*000c*/ 	.byte	0x04, 0x11
        /*000e*/ 	.short	(.L_8 - .L_7)
	.align		4
.L_7:
        /*0010*/ 	.word	index@(_Z30catmullClarkFacePointsAndEdgesiii)
        /*0014*/ 	.word	0x00000000


	//----- nvinfo : EIATTR_REGCOUNT
	.align		4
.L_8:
        /*0018*/ 	.byte	0x04, 0x2f
        /*001a*/ 	.short	(.L_10 - .L_9)
	.align		4
.L_9:
        /*001c*/ 	.word	index@(_Z33replaceNewVerticesWithOldVerticesv)
        /*0020*/ 	.word	0x00000008


	//----- nvinfo : EIATTR_FRAME_SIZE
	.align		4
.L_10:
        /*0024*/ 	.byte	0x04, 0x11
        /*0026*/ 	.short	(.L_12 - .L_11)
	.align		4
.L_11:
        /*0028*/ 	.word	index@(_Z33replaceNewVerticesWithOldVerticesv)
        /*002c*/ 	.word	0x00000000


	//----- nvinfo : EIATTR_REGCOUNT
	.align		4
.L_12:
        /*0030*/ 	.byte	0x04, 0x2f
        /*0032*/ 	.short	(.L_14 - .L_13)
	.align		4
.L_13:
        /*0034*/ 	.word	index@(_Z21averageCornerVerticesi)
        /*0038*/ 	.word	0x00000028


	//----- nvinfo : EIATTR_FRAME_SIZE
	.align		4
.L_14:
        /*003c*/ 	.byte	0x04, 0x11
        /*003e*/ 	.short	(.L_16 - .L_15)
	.align		4
.L_15:
        /*0040*/ 	.word	index@($__internal_0_$__cuda_sm20_div_rn_f64_full)
        /*0044*/ 	.word	0x00000000


	//----- nvinfo : EIATTR_FRAME_SIZE
	.align		4
.L_16:
        /*0048*/ 	.byte	0x04, 0x11
        /*004a*/ 	.short	(.L_18 - .L_17)
	.align		4
.L_17:
        /*004c*/ 	.word	index@(_Z21averageCornerVerticesi)
        /*0050*/ 	.word	0x00000000


	//----- nvinfo : EIATTR_REGCOUNT
	.align		4
.L_18:
        /*0054*/ 	.byte	0x04, 0x2f
        /*0056*/ 	.short	(.L_20 - .L_19)
	.align		4
.L_19:
        /*0058*/ 	.word	index@(_Z15mergeByDistanceii)
        /*005c*/ 	.word	0x00000016


	//----- nvinfo : EIATTR_FRAME_SIZE
	.align		4
.L_20:
        /*0060*/ 	.byte	0x04, 0x11
        /*0062*/ 	.short	(.L_22 - .L_21)
	.align		4
.L_21:
        /*0064*/ 	.word	index@(_Z15mergeByDistanceii)
        /*0068*/ 	.word	0x00000000


	//----- nvinfo : EIATTR_MIN_STACK_SIZE
	.align		4
.L_22:
        /*006c*/ 	.byte	0x04, 0x12
        /*006e*/ 	.short	(.L_24 - .L_23)
	.align		4
.L_23:
        /*0070*/ 	.word	index@(_Z15mergeByDistanceii)
        /*0074*/ 	.word	0x00000000


	//----- nvinfo : EIATTR_MIN_STACK_SIZE
	.align		4
.L_24:
        /*0078*/ 	.byte	0x04, 0x12
        /*007a*/ 	.short	(.L_26 - .L_25)
	.align		4
.L_25:
        /*007c*/ 	.word	index@(_Z21averageCornerVerticesi)
        /*0080*/ 	.word	0x00000000


	//----- nvinfo : EIATTR_MIN_STACK_SIZE
	.align		4
.L_26:
        /*0084*/ 	.byte	0x04, 0x12
        /*0086*/ 	.short	(.L_28 - .L_27)
	.align		4
.L_27:
        /*0088*/ 	.word	index@(_Z33replaceNewVerticesWithOldVerticesv)
        /*008c*/ 	.word	0x00000000


	//----- nvinfo : EIATTR_MIN_STACK_SIZE
	.align		4
.L_28:
        /*0090*/ 	.byte	0x04, 0x12
        /*0092*/ 	.short	(.L_30 - .L_29)
	.align		4
.L_29:
        /*0094*/ 	.word	index@(_Z30catmullClarkFacePointsAndEdgesiii)
        /*0098*/ 	.word	0x00000000
.L_30:


//--------------------- .nv.compat                --------------------------
	.section	.nv.compat,"",@"SHT_CUDA_COMPAT_INFO"
	.align	4
        /*0000*/ 	.byte	0x02, 0x09, 0x00, 0x00, 0x02, 0x02, 0x01, 0x00, 0x02, 0x05, 0x05, 0x00, 0x03, 0x07, 0x01, 0x01
        /*0010*/ 	.byte	0x02, 0x03, 0x00, 0x00, 0x02, 0x06, 0x01, 0x00, 0x04, 0x0b, 0x08, 0x00, 0x01, 0x00, 0x00, 0x00
        /*0020*/ 	.byte	0x00, 0x00, 0x00, 0x00


//--------------------- .nv.info._Z15mergeByDistanceii --------------------------
	.section	.nv.info._Z15mergeByDistanceii,"",@"SHT_CUDA_INFO"
	.sectionflags	@""
	.align	4


	//----- nvinfo : EIATTR_CUDA_API_VERSION
	.align		4
        /*0000*/ 	.byte	0x04, 0x37
        /*0002*/ 	.short	(.L_32 - .L_31)
.L_31:
        /*0004*/ 	.word	0x00000082


	//----- nvinfo : EIATTR_KPARAM_INFO
	.align		4
.L_32:
        /*0008*/ 	.byte	0x04, 0x17
        /*000a*/ 	.short	(.L_34 - .L_33)
.L_33:
        /*000c*/ 	.word	0x00000000
        /*0010*/ 	.short	0x0001
        /*0012*/ 	.short	0x0004
        /*0014*/ 	.byte	0x00, 0xf0, 0x11, 0x00


	//----- nvinfo : EIATTR_KPARAM_INFO
	.align		4
.L_34:
        /*0018*/ 	.byte	0x04, 0x17
        /*001a*/ 	.short	(.L_36 - .L_35)
.L_35:
        /*001c*/ 	.word	0x00000000
        /*0020*/ 	.short	0x0000
        /*0022*/ 	.short	0x0000
        /*0024*/ 	.byte	0x00, 0xf0, 0x11, 0x00


	//----- nvinfo : EIATTR_SPARSE_MMA_MASK
	.align		4
.L_36:
        /*0028*/ 	.byte	0x03, 0x50
        /*002a*/ 	.short	0x0000


	//----- nvinfo : EIATTR_MAXREG_COUNT
	.align		4
        /*002c*/ 	.byte	0x03, 0x1b
        /*002e*/ 	.short	0x00ff


	//----- nvinfo : EIATTR_MERCURY_ISA_VERSION
	.align		4
        /*0030*/ 	.byte	0x03, 0x5f
        /*0032*/ 	.short	0x0101


	//----- nvinfo : EIATTR_VRC_CTA_INIT_COUNT
	.align		4
        /*0034*/ 	.byte	0x02, 0x4a
	.zero		1
	.zero		1


	//----- nvinfo : EIATTR_EXIT_INSTR_OFFSETS
	.align		4
        /*0038*/ 	.byte	0x04, 0x1c
        /*003a*/ 	.short	(.L_38 - .L_37)


	//   ....[0]....
.L_37:
        /*003c*/ 	.word	0x00000040


	//   ....[1]....
        /*0040*/ 	.word	0x000002d0


	//   ....[2]....
        /*0044*/ 	.word	0x000003a0


	//----- nvinfo : EIATTR_CRS_STACK_SIZE
	.align		4
.L_38:
        /*0048*/ 	.byte	0x04, 0x1e
        /*004a*/ 	.short	(.L_40 - .L_39)
.L_39:
        /*004c*/ 	.word	0x00000000


	//----- nvinfo : EIATTR_CBANK_PARAM_SIZE
	.align		4
.L_40:
        /*0050*/ 	.byte	0x03, 0x19
        /*0052*/ 	.short	0x0008


	//----- nvinfo : EIATTR_PARAM_CBANK
	.align		4
        /*0054*/ 	.byte	0x04, 0x0a
        /*0056*/ 	.short	(.L_42 - .L_41)
	.align		4
.L_41:
        /*0058*/ 	.word	index@(.nv.constant0._Z15mergeByDistanceii)
        /*005c*/ 	.short	0x0380
        /*005e*/ 	.short	0x0008


	//----- nvinfo : EIATTR_SW_WAR
	.align		4
.L_42:
        /*0060*/ 	.byte	0x04, 0x36
        /*0062*/ 	.short	(.L_44 - .L_43)
.L_43:
        /*0064*/ 	.word	0x00000008
.L_44:


//--------------------- .nv.info._Z21averageCornerVerticesi --------------------------
	.section	.nv.info._Z21averageCornerVerticesi,"",@"SHT_CUDA_INFO"
	.sectionflags	@""
	.align	4


	//----- nvinfo : EIATTR_CUDA_API_VERSION
	.align		4
        /*0000*/ 	.byte	0x04, 0x37
        /*0002*/ 	.short	(.L_46 - .L_45)
.L_45:
        /*0004*/ 	.word	0x00000082


	//----- nvinfo : EIATTR_KPARAM_INFO
	.align		4
.L_46:
        /*0008*/ 	.byte	0x04, 0x17
        /*000a*/ 	.short	(.L_48 - .L_47)
.L_47:
        /*000c*/ 	.word	0x00000000
        /*0010*/ 	.short	0x0000
        /*0012*/ 	.short	0x0000
        /*0014*/ 	.byte	0x00, 0xf0, 0x11, 0x00


	//----- nvinfo : EIATTR_SPARSE_MMA_MASK
	.align		4
.L_48:
        /*0018*/ 	.byte	0x03, 0x50
        /*001a*/ 	.short	0x0000


	//----- nvinfo : EIATTR_MAXREG_COUNT
	.align		4
        /*001c*/ 	.byte	0x03, 0x1b
        /*001e*/ 	.short	0x00ff


	//----- nvinfo : EIATTR_MERCURY_ISA_VERSION
	.align		4
        /*0020*/ 	.byte	0x03, 0x5f
        /*0022*/ 	.short	0x0101


	//----- nvinfo : EIATTR_VRC_CTA_INIT_COUNT
	.align		4
        /*0024*/ 	.byte	0x02, 0x4a
	.zero		1
	.zero		1


	//----- nvinfo : EIATTR_EXIT_INSTR_OFFSETS
	.align		4
        /*0028*/ 	.byte	0x04, 0x1c
        /*002a*/ 	.short	(.L_50 - .L_49)


	//   ....[0]....
.L_49:
        /*002c*/ 	.word	0x000009e0


	//   ....[1]....
        /*0030*/ 	.word	0x00000cc0


	//----- nvinfo : EIATTR_CRS_STACK_SIZE
	.align		4
.L_50:
        /*0034*/ 	.byte	0x04, 0x1e
        /*0036*/ 	.short	(.L_52 - .L_51)
.L_51:
        /*0038*/ 	.word	0x00000000


	//----- nvinfo : EIATTR_CBANK_PARAM_SIZE
	.align		4
.L_52:
        /*003c*/ 	.byte	0x03, 0x19
        /*003e*/ 	.short	0x0004


	//----- nvinfo : EIATTR_PARAM_CBANK
	.align		4
        /*0040*/ 	.byte	0x04, 0x0a
        /*0042*/ 	.short	(.L_54 - .L_53)
	.align		4
.L_53:
        /*0044*/ 	.word	index@(.nv.constant0._Z21averageCornerVerticesi)
        /*0048*/ 	.short	0x0380
        /*004a*/ 	.short	0x0004


	//----- nvinfo : EIATTR_SW_WAR
	.align		4
.L_54:
        /*004c*/ 	.byte	0x04, 0x36
        /*004e*/ 	.short	(.L_56 - .L_55)
.L_55:
        /*0050*/ 	.word	0x00000008
.L_56:


//--------------------- .nv.info._Z33replaceNewVerticesWithOldVerticesv --------------------------
	.section	.nv.info._Z33replaceNewVerticesWithOldVerticesv,"",@"SHT_CUDA_INFO"
	.sectionflags	@""
	.align	4


	//----- nvinfo : EIATTR_CUDA_API_VERSION
	.align		4
        /*0000*/ 	.byte	0x04, 0x37
        /*0002*/ 	.short	(.L_58 - .L_57)
.L_57:
        /*0004*/ 	.word	0x00000082


	//----- nvinfo : EIATTR_SPARSE_MMA_MASK
	.align		4
.L_58:
        /*0008*/ 	.byte	0x03, 0x50
        /*000a*/ 	.short	0x0000


	//----- nvinfo : EIATTR_MAXREG_COUNT
	.align		4
        /*000c*/ 	.byte	0x03, 0x1b
        /*000e*/ 	.short	0x00ff


	//----- nvinfo : EIATTR_MERCURY_ISA_VERSION
	.align		4
        /*0010*/ 	.byte	0x03, 0x5f
        /*0012*/ 	.short	0x0101


	//----- nvinfo : EIATTR_VRC_CTA_INIT_COUNT
	.align		4
        /*0014*/ 	.byte	0x02, 0x4a
	.zero		1
	.zero		1


	//----- nvinfo : EIATTR_EXIT_INSTR_OFFSETS
	.align		4
        /*0018*/ 	.byte	0x04, 0x1c
        /*001a*/ 	.short	(.L_60 - .L_59)


	//   ....[0]....
.L_59:
        /*001c*/ 	.word	0x00000060


	//----- nvinfo : EIATTR_SW_WAR
	.align		4
.L_60:
        /*0020*/ 	.byte	0x04, 0x36
        /*0022*/ 	.short	(.L_62 - .L_61)
.L_61:
        /*0024*/ 	.word	0x00000008
.L_62:


//--------------------- .nv.info._Z30catmullClarkFacePointsAndEdgesiii --------------------------
	.section	.nv.info._Z30catmullClarkFacePointsAndEdgesiii,"",@"SHT_CUDA_INFO"
	.sectionflags	@""
	.align	4


	//----- nvinfo : EIATTR_CUDA_API_VERSION
	.align		4
        /*0000*/ 	.byte	0x04, 0x37
        /*0002*/ 	.short	(.L_64 - .L_63)
.L_63:
        /*0004*/ 	.word	0x00000082


	//----- nvinfo : EIATTR_KPARAM_INFO
	.align		4
.L_64:
        /*0008*/ 	.byte	0x04, 0x17
        /*000a*/ 	.short	(.L_66 - .L_65)
.L_65:
        /*000c*/ 	.word	0x00000000
        /*0010*/ 	.short	0x0002
        /*0012*/ 	.short	0x0008
        /*0014*/ 	.byte	0x00, 0xf0, 0x11, 0x00


	//----- nvinfo : EIATTR_KPARAM_INFO
	.align		4
.L_66:
        /*0018*/ 	.byte	0x04, 0x17
        /*001a*/ 	.short	(.L_68 - .L_67)
.L_67:
        /*001c*/ 	.word	0x00000000
        /*0020*/ 	.short	0x0001
        /*0022*/ 	.short	0x0004
        /*0024*/ 	.byte	0x00, 0xf0, 0x11, 0x00


	//----- nvinfo : EIATTR_KPARAM_INFO
	.align		4
.L_68:
        /*0028*/ 	.byte	0x04, 0x17
        /*002a*/ 	.short	(.L_70 - .L_69)
.L_69:
        /*002c*/ 	.word	0x00000000
        /*0030*/ 	.short	0x0000
        /*0032*/ 	.short	0x0000
        /*0034*/ 	.byte	0x00, 0xf0, 0x11, 0x00


	//----- nvinfo : EIATTR_SPARSE_MMA_MASK
	.align		4
.L_70:
        /*0038*/ 	.byte	0x03, 0x50
        /*003a*/ 	.short	0x0000


	//----- nvinfo : EIATTR_MAXREG_COUNT
	.align		4
        /*003c*/ 	.byte	0x03, 0x1b
        /*003e*/ 	.short	0x00ff


	//----- nvinfo : EIATTR_MERCURY_ISA_VERSION
	.align		4
        /*0040*/ 	.byte	0x03, 0x5f
        /*0042*/ 	.short	0x0101


	//----- nvinfo : EIATTR_UNUSED_LOAD_BYTE_OFFSET
	.align		4
        /*0044*/ 	.byte	0x04, 0x44
        /*0046*/ 	.short	(.L_72 - .L_71)


	//   ....[0]....
.L_71:
        /*0048*/ 	.word	0x00000ad0
        /*004c*/ 	.word	0x000000f1


	//----- nvinfo : EIATTR_VRC_CTA_INIT_COUNT
	.align		4
.L_72:
        /*0050*/ 	.byte	0x02, 0x4a
	.zero		1
	.zero		1


	//----- nvinfo : EIATTR_EXIT_INSTR_OFFSETS
	.align		4
        /*0054*/ 	.byte	0x04, 0x1c
        /*0056*/ 	.short	(.L_74 - .L_73)


	//   ....[0]....
.L_73:
        /*0058*/ 	.word	0x00000b30


	//----- nvinfo : EIATTR_CBANK_PARAM_SIZE
	.align		4
.L_74:
        /*005c*/ 	.byte	0x03, 0x19
        /*005e*/ 	.short	0x000c


	//----- nvinfo : EIATTR_PARAM_CBANK
	.align		4
        /*0060*/ 	.byte	0x04, 0x0a
        /*0062*/ 	.short	(.L_76 - .L_75)
	.align		4
.L_75:
        /*0064*/ 	.word	index@(.nv.constant0._Z30catmullClarkFacePointsAndEdgesiii)
        /*0068*/ 	.short	0x0380
        /*006a*/ 	.short	0x000c


	//----- nvinfo : EIATTR_SW_WAR
	.align		4
.L_76:
        /*006c*/ 	.byte	0x04, 0x36
        /*006e*/ 	.short	(.L_78 - .L_77)
.L_77:
        /*0070*/ 	.word	0x00000008
.L_78:


//--------------------- .nv.callgraph             --------------------------
	.section	.nv.callgraph,"",@"SHT_CUDA_CALLGRAPH"
	.align	4
	.sectionentsize	8
	.align		4
        /*0000*/ 	.word	0x00000000
	.align		4
        /*0004*/ 	.word	0xffffffff
	.align		4
        /*0008*/ 	.word	0x00000000
	.align		4
        /*000c*/ 	.word	0xfffffffe
	.align		4
        /*0010*/ 	.word	0x00000000
	.align		4
        /*0014*/ 	.word	0xfffffffd
	.align		4
        /*0018*/ 	.word	0x00000000
	.align		4
        /*001c*/ 	.word	0xfffffffc


//--------------------- .nv.constant4             --------------------------
	.section	.nv.constant4,"a",@progbits
	.align	8
	.align		8
.nv.constant4:
        /*0000*/ 	.dword	objVertices
	.align		8
        /*0008*/ 	.dword	objFaces
	.align		8
        /*0010*/ 	.dword	faceMidpoints
	.align		8
        /*0018*/ 	.dword	newFaces
	.align		8
        /*0020*/ 	.dword	newVertices


//--------------------- .text._Z15mergeByDistanceii --------------------------
	.section	.text._Z15mergeByDistanceii,"ax",@progbits
	.align	128
        .global         _Z15mergeByDistanceii
        .type           _Z15mergeByDistanceii,@function
        .size           _Z15mergeByDistanceii,(.L_x_29 - _Z15mergeByDistanceii)
        .other          _Z15mergeByDistanceii,@"STO_CUDA_ENTRY STV_DEFAULT"
_Z15mergeByDistanceii:
.text._Z15mergeByDistanceii:
[----:B------:R-:W-:Y:S08]  /*0000*/  LDC R1, c[0x0][0x37c] ;  /* 0x0000df00ff017b82 */ /* 0x000ff00000000800 */
[----:B------:R-:W0:Y:S08]  /*0010*/  LDC R0, c[0x0][0x384] ;  /* 0x0000e100ff007b82 */ /* 0x000e300000000800 */
[----:B------:R-:W1:Y:S01]  /*0020*/  S2UR UR6, SR_CTAID.X ;  /* 0x00000000000679c3 */ /* 0x000e620000002500 */
[----:B0-----:R-:W-:-:S13]  /*0030*/  ISETP.GE.AND P0, PT, R0, 0x1, PT ;  /* 0x000000010000780c */ /* 0x001fda0003f06270 */
[----:B-1----:R-:W-:Y:S05]  /*0040*/  @!P0 EXIT ;  /* 0x000000000000894d */ /* 0x002fea0003800000 */
[----:B------:R-:W0:Y:S01]  /*0050*/  LDC.64 R2, c[0x4][0x20] ;  /* 0x01000800ff027b82 */ /* 0x000e220000000a00 */
[----:B------:R-:W0:Y:S07]  /*0060*/  LDCU.64 UR4, c[0x0][0x358] ;  /* 0x00006b00ff0477ac */ /* 0x000e2e0008000a00 */
[----:B------:R-:W1:Y:S01]  /*0070*/  LDC.64 R6, c[0x4][0x18] ;  /* 0x01000600ff067b82 */ /* 0x000e620000000a00 */
[----:B0-----:R-:W5:Y:S04]  /*0080*/  LDG.E.64 R2, desc[UR4][R2.64] ;  /* 0x0000000402027981 */ /* 0x001f68000c1e1b00 */
[----:B-1----:R-:W5:Y:S03]  /*0090*/  LDG.E.64 R6, desc[UR4][R6.64] ;  /* 0x0000000406067981 */ /* 0x002f66000c1e1b00 */
[----:B------:R-:W0:Y:S01]  /*00a0*/  LDC R0, c[0x0][0x360] ;  /* 0x0000d800ff007b82 */ /* 0x000e220000000800 */
[----:B------:R-:W0:Y:S02]  /*00b0*/  S2R R5, SR_TID.X ;  /* 0x0000000000057919 */ /* 0x000e240000002100 */
[----:B0-----:R-:W-:-:S02]  /*00c0*/  IMAD R0, R0, UR6, R5 ;  /* 0x0000000600007c24 */ /* 0x001fc4000f8e0205 */
[----:B------:R-:W-:-:S07]  /*00d0*/  HFMA2 R5, -RZ, RZ, 0, 0 ;  /* 0x00000000ff057431 */ /* 0x000fce00000001ff */
.L_x_4:
[----:B------:R-:W-:Y:S01]  /*00e0*/  BSSY.RECONVERGENT B0, `(.L_x_0) ;  /* 0x0000027000007945 */ /* 0x000fe20003800200 */
[----:B------:R-:W-:-:S07]  /*00f0*/  MOV R19, RZ ;  /* 0x000000ff00137202 */ /* 0x000fce0000000f00 */
.L_x_3:
[----:B-----5:R-:W-:-:S04]  /*0100*/  IMAD.WIDE R8, R0, 0x38, R6 ;  /* 0x0000003800087825 */ /* 0x020fc800078e0206 */
[----:B------:R-:W-:-:S05]  /*0110*/  IMAD.WIDE.U32 R8, R19, 0x4, R8 ;  /* 0x0000000413087825 */ /* 0x000fca00078e0008 */
[----:B------:R-:W2:Y:S01]  /*0120*/  LDG.E R13, desc[UR4][R8.64] ;  /* 0x00000004080d7981 */ /* 0x000ea2000c1e1900 */
[----:B------:R-:W-:-:S05]  /*0130*/  IMAD.WIDE.U32 R10, R5, 0x28, R2 ;  /* 0x00000028050a7825 */ /* 0x000fca00078e0002 */
[----:B------:R-:W3:Y:S01]  /*0140*/  LDG.E.64 R16, desc[UR4][R10.64] ;  /* 0x000000040a107981 */ /* 0x000ee2000c1e1b00 */
[----:B--2---:R-:W-:-:S05]  /*0150*/  IMAD.WIDE R12, R13, 0x28, R2 ;  /* 0x000000280d0c7825 */ /* 0x004fca00078e0202 */
[----:B------:R-:W3:Y:S01]  /*0160*/  LDG.E.64 R14, desc[UR4][R12.64] ;  /* 0x000000040c0e7981 */ /* 0x000ee2000c1e1b00 */
[----:B------:R-:W-:Y:S01]  /*0170*/  BSSY.RECONVERGENT B1, `(.L_x_1) ;  /* 0x000001a000017945 */ /* 0x000fe20003800200 */
[----:B---3--:R-:W-:-:S14]  /*0180*/  DSETP.NEU.AND P0, PT, R14, R16, PT ;  /* 0x000000100e00722a */ /* 0x008fdc0003f0d000 */
[----:B------:R-:W-:Y:S05]  /*0190*/  @P0 BRA `(.L_x_2) ;  /* 0x00000000005c0947 */ /* 0x000fea0003800000 */
[----:B------:R-:W2:Y:S04]  /*01a0*/  LDG.E.64 R14, desc[UR4][R12.64+0x8] ;  /* 0x000008040c0e7981 */ /* 0x000ea8000c1e1b00 */
[----:B------:R-:W2:Y:S02]  /*01b0*/  LDG.E.64 R16, desc[UR4][R10.64+0x8] ;  /* 0x000008040a107981 */ /* 0x000ea4000c1e1b00 */
[----:B--2---:R-:W-:-:S14]  /*01c0*/  DSETP.NEU.AND P0, PT, R14, R16, PT ;  /* 0x000000100e00722a */ /* 0x004fdc0003f0d000 */
[----:B------:R-:W-:Y:S05]  /*01d0*/  @P0 BRA `(.L_x_2) ;  /* 0x00000000004c0947 */ /* 0x000fea0003800000 */
[----:B------:R-:W2:Y:S04]  /*01e0*/  LDG.E.64 R12, desc[UR4][R12.64+0x10] ;  /* 0x000010040c0c7981 */ /* 0x000ea8000c1e1b00 */
[----:B------:R-:W2:Y:S02]  /*01f0*/  LDG.E.64 R10, desc[UR4][R10.64+0x10] ;  /* 0x000010040a0a7981 */ /* 0x000ea4000c1e1b00 */
[----:B--2---:R-:W-:-:S14]  /*0200*/  DSETP.NEU.AND P0, PT, R12, R10, PT ;  /* 0x0000000a0c00722a */ /* 0x004fdc0003f0d000 */
[----:B------:R-:W-:Y:S05]  /*0210*/  @P0 BRA `(.L_x_2) ;  /* 0x00000000003c0947 */ /* 0x000fea0003800000 */
[----:B------:R-:W0:Y:S01]  /*0220*/  LDC.64 R12, c[0x4][0x18] ;  /* 0x01000600ff0c7b82 */ /* 0x000e220000000a00 */
[----:B------:R1:W-:Y:S04]  /*0230*/  STG.E desc[UR4][R8.64], R5 ;  /* 0x0000000508007986 */ /* 0x0003e8000c101904 */
[----:B0-----:R-:W2:Y:S02]  /*0240*/  LDG.E.64 R2, desc[UR4][R12.64] ;  /* 0x000000040c027981 */ /* 0x001ea4000c1e1b00 */
[----:B--2---:R-:W-:-:S05]  /*0250*/  IMAD.WIDE R2, R0, 0x38, R2 ;  /* 0x0000003800027825 */ /* 0x004fca00078e0202 */
[----:B------:R-:W2:Y:S02]  /*0260*/  LDG.E R4, desc[UR4][R2.64+0x34] ;  /* 0x0000340402047981 */ /* 0x000ea4000c1e1900 */
[----:B--2---:R-:W-:-:S05]  /*0270*/  IADD3 R15, PT, PT, R4, 0x1, RZ ;  /* 0x00000001040f7810 */ /* 0x004fca0007ffe0ff */
[----:B------:R1:W-:Y:S04]  /*0280*/  STG.E desc[UR4][R2.64+0x34], R15 ;  /* 0x0000340f02007986 */ /* 0x0003e8000c101904 */
[----:B------:R-:W2:Y:S02]  /*0290*/  LDG.E.64 R6, desc[UR4][R12.64] ;  /* 0x000000040c067981 */ /* 0x000ea4000c1e1b00 */
[----:B--2---:R-:W-:-:S06]  /*02a0*/  IMAD.WIDE R10, R0, 0x38, R6 ;  /* 0x00000038000a7825 */ /* 0x004fcc00078e0206 */
[----:B------:R-:W2:Y:S02]  /*02b0*/  LDG.E R10, desc[UR4][R10.64+0x34] ;  /* 0x000034040a0a7981 */ /* 0x000ea4000c1e1900 */
[----:B--2---:R-:W-:-:S13]  /*02c0*/  ISETP.GT.AND P0, PT, R10, 0x2, PT ;  /* 0x000000020a00780c */ /* 0x004fda0003f04270 */
[----:B-1----:R-:W-:Y:S05]  /*02d0*/  @P0 EXIT ;  /* 0x000000000000094d */ /* 0x002fea0003800000 */
[----:B------:R-:W0:Y:S02]  /*02e0*/  LDC.64 R2, c[0x4][0x20] ;  /* 0x01000800ff027b82 */ /* 0x000e240000000a00 */
[----:B0-----:R-:W5:Y:S01]  /*02f0*/  LDG.E.64 R2, desc[UR4][R2.64] ;  /* 0x0000000402027981 */ /* 0x001f62000c1e1b00 */
[----:B------:R-:W-:-:S07]  /*0300*/  HFMA2 R19, -RZ, RZ, 0, 2.384185791015625e-07 ;  /* 0x00000004ff137431 */ /* 0x000fce00000001ff */
.L_x_2:
[----:B------:R-:W-:Y:S05]  /*0310*/  BSYNC.RECONVERGENT B1 ;  /* 0x0000000000017941 */ /* 0x000fea0003800200 */
.L_x_1:
[C---:B------:R-:W-:Y:S02]  /*0320*/  ISETP.GE.AND P0, PT, R19.reuse, 0x3, PT ;  /* 0x000000031300780c */ /* 0x040fe40003f06270 */
[----:B------:R-:W-:-:S11]  /*0330*/  IADD3 R19, PT, PT, R19, 0x1, RZ ;  /* 0x0000000113137810 */ /* 0x000fd60007ffe0ff */
[----:B------:R-:W-:Y:S05]  /*0340*/  @!P0 BRA `(.L_x_3) ;  /* 0xfffffffc006c8947 */ /* 0x000fea000383ffff */
[----:B------:R-:W-:Y:S05]  /*0350*/  BSYNC.RECONVERGENT B0 ;  /* 0x0000000000007941 */ /* 0x000fea0003800200 */
.L_x_0:
[----:B------:R-:W0:Y:S01]  /*0360*/  LDCU UR6, c[0x0][0x384] ;  /* 0x00007080ff0677ac */ /* 0x000e220008000800 */
[----:B------:R-:W-:-:S04]  /*0370*/  IADD3 R5, PT, PT, R5, 0x1, RZ ;  /* 0x0000000105057810 */ /* 0x000fc80007ffe0ff */
[----:B0-----:R-:W-:-:S13]  /*0380*/  ISETP.NE.AND P0, PT, R5, UR6, PT ;  /* 0x0000000605007c0c */ /* 0x001fda000bf05270 */
[----:B------:R-:W-:Y:S05]  /*0390*/  @P0 BRA `(.L_x_4) ;  /* 0xfffffffc00500947 */ /* 0x000fea000383ffff */
[----:B------:R-:W-:Y:S05]  /*03a0*/  EXIT ;  /* 0x000000000000794d */ /* 0x000fea0003800000 */
.L_x_5:
[----:B------:R-:W-:-:S00]  /*03b0*/  BRA `(.L_x_5) ;  /* 0xfffffffc00fc7947 */ /* 0x000fc0000383ffff */
[----:B------:R-:W-:-:S00]  /*03c0*/  NOP ;  /* 0x0000000000007918 */ /* 0x000fc00000000000 */
        /* <DEDUP_REMOVED lines=11> */
.L_x_29:


//--------------------- .text._Z21averageCornerVerticesi --------------------------
	.section	.text._Z21averageCornerVerticesi,"ax",@progbits
	.align	128
        .global         _Z21averageCornerVerticesi
        .type           _Z21averageCornerVerticesi,@function
        .size           _Z21averageCornerVerticesi,(.L_x_28 - _Z21averageCornerVerticesi)
        .other          _Z21averageCornerVerticesi,@"STO_CUDA_ENTRY STV_DEFAULT"
_Z21averageCornerVerticesi:
.text._Z21averageCornerVerticesi:
[----:B------:R-:W-:Y:S01]  /*0000*/  LDC R1, c[0x0][0x37c] ;  /* 0x0000df00ff017b82 */ /* 0x000fe20000000800 */
[----:B------:R-:W0:Y:S01]  /*0010*/  S2R R3, SR_TID.X ;  /* 0x0000000000037919 */ /* 0x000e220000002100 */
[----:B------:R-:W1:Y:S06]  /*0020*/  LDCU UR7, c[0x0][0x380] ;  /* 0x00007000ff0777ac */ /* 0x000e6c0008000800 */
[----:B------:R-:W0:Y:S01]  /*0030*/  S2UR UR6, SR_CTAID.X ;  /* 0x00000000000679c3 */ /* 0x000e220000002500 */
[----:B------:R-:W2:Y:S07]  /*0040*/  LDCU.64 UR4, c[0x0][0x358] ;  /* 0x00006b00ff0477ac */ /* 0x000eae0008000a00 */
[----:B------:R-:W0:Y:S01]  /*0050*/  LDC R2, c[0x0][0x360] ;  /* 0x0000d800ff027b82 */ /* 0x000e220000000800 */
[----:B-1----:R-:W-:Y:S01]  /*0060*/  UISETP.GE.AND UP0, UPT, UR7, 0x1, UPT ;  /* 0x000000010700788c */ /* 0x002fe2000bf06270 */
[----:B0-----:R-:W-:-:S08]  /*0070*/  IMAD R2, R2, UR6, R3 ;  /* 0x0000000602027c24 */ /* 0x001fd0000f8e0203 */
[----:B--2---:R-:W-:Y:S05]  /*0080*/  BRA.U !UP0, `(.L_x_6) ;  /* 0x00000009085c7547 */ /* 0x004fea000b800000 */
[----:B------:R-:W-:-:S07]  /*0090*/  IMAD.MOV.U32 R3, RZ, RZ, RZ ;  /* 0x000000ffff037224 */ /* 0x000fce00078e00ff */
.L_x_19:
[----:B01----:R-:W0:Y:S02]  /*00a0*/  LDC.64 R6, c[0x4][0x8] ;  /* 0x01000200ff067b82 */ /* 0x003e240000000a00 */
[----:B0-----:R-:W2:Y:S06]  /*00b0*/  LDG.E.64 R6, desc[UR4][R6.64] ;  /* 0x0000000406067981 */ /* 0x001eac000c1e1b00 */
[----:B------:R-:W0:Y:S02]  /*00c0*/  LDC.64 R8, c[0x4][0x20] ;  /* 0x01000800ff087b82 */ /* 0x000e240000000a00 */
[----:B0-----:R-:W3:Y:S01]  /*00d0*/  LDG.E.64 R8, desc[UR4][R8.64] ;  /* 0x0000000408087981 */ /* 0x001ee2000c1e1b00 */
[----:B--2---:R-:W-:-:S04]  /*00e0*/  IMAD.WIDE R4, R2, 0x38, R6 ;  /* 0x0000003802047825 */ /* 0x004fc800078e0206 */
[----:B------:R-:W-:-:S06]  /*00f0*/  IMAD.WIDE.U32 R4, R3, 0x4, R4 ;  /* 0x0000000403047825 */ /* 0x000fcc00078e0004 */
[----:B------:R-:W3:Y:S01]  /*0100*/  LDG.E R4, desc[UR4][R4.64] ;  /* 0x0000000404047981 */ /* 0x000ee2000c1e1900 */
[----:B------:R-:W0:Y:S03]  /*0110*/  LDC.64 R12, c[0x4][RZ] ;  /* 0x01000000ff0c7b82 */ /* 0x000e260000000a00 */
[----:B0-----:R-:W5:Y:S01]  /*0120*/  LDG.E.64 R12, desc[UR4][R12.64] ;  /* 0x000000040c0c7981 */ /* 0x001f62000c1e1b00 */
[----:B---3--:R-:W-:-:S05]  /*0130*/  IMAD.WIDE R10, R4, 0x28, R8 ;  /* 0x00000028040a7825 */ /* 0x008fca00078e0208 */
[----:B------:R0:W5:Y:S01]  /*0140*/  LDG.E.64 R14, desc[UR4][R10.64] ;  /* 0x000000040a0e7981 */ /* 0x000162000c1e1b00 */
[----:B------:R-:W-:Y:S01]  /*0150*/  BSSY.RECONVERGENT B0, `(.L_x_7) ;  /* 0x000003a000007945 */ /* 0x000fe20003800200 */
[----:B------:R-:W-:Y:S01]  /*0160*/  IMAD.MOV.U32 R0, RZ, RZ, RZ ;  /* 0x000000ffff007224 */ /* 0x000fe200078e00ff */
[----:B------:R-:W-:Y:S01]  /*0170*/  CS2R R20, SRZ ;  /* 0x0000000000147805 */ /* 0x000fe2000001ff00 */
[----:B------:R-:W-:Y:S01]  /*0180*/  IMAD.MOV.U32 R36, RZ, RZ, RZ ;  /* 0x000000ffff247224 */ /* 0x000fe200078e00ff */
[----:B------:R-:W-:Y:S02]  /*0190*/  CS2R R16, SRZ ;  /* 0x0000000000107805 */ /* 0x000fe4000001ff00 */
[----:B------:R-:W-:-:S07]  /*01a0*/  CS2R R18, SRZ ;  /* 0x0000000000127805 */ /* 0x000fce000001ff00 */
.L_x_12:
[----:B------:R-:W-:Y:S01]  /*01b0*/  BSSY.RECONVERGENT B1, `(.L_x_8) ;  /* 0x000002f000017945 */ /* 0x000fe20003800200 */
[----:B------:R-:W-:-:S07]  /*01c0*/  IMAD.MOV.U32 R5, RZ, RZ, RZ ;  /* 0x000000ffff057224 */ /* 0x000fce00078e00ff */
.L_x_11:
[----:B------:R-:W-:-:S04]  /*01d0*/  IMAD.WIDE R22, R0, 0x38, R6 ;  /* 0x0000003800167825 */ /* 0x000fc800078e0206 */
[----:B------:R-:W-:-:S05]  /*01e0*/  IMAD.WIDE R26, R5, 0x4, R22 ;  /* 0x00000004051a7825 */ /* 0x000fca00078e0216 */
[----:B------:R-:W2:Y:S02]  /*01f0*/  LDG.E R25, desc[UR4][R26.64] ;  /* 0x000000041a197981 */ /* 0x000ea4000c1e1900 */
[----:B--2---:R-:W-:-:S05]  /*0200*/  IMAD.WIDE R24, R25, 0x28, R8 ;  /* 0x0000002819187825 */ /* 0x004fca00078e0208 */
[----:B------:R-:W2:Y:S01]  /*0210*/  LDG.E.64 R28, desc[UR4][R24.64] ;  /* 0x00000004181c7981 */ /* 0x000ea2000c1e1b00 */
[----:B------:R-:W-:Y:S01]  /*0220*/  BSSY.RECONVERGENT B2, `(.L_x_9) ;  /* 0x0000024000027945 */ /* 0x000fe20003800200 */
[----:B--2--5:R-:W-:-:S14]  /*0230*/  DSETP.NEU.AND P0, PT, R14, R28, PT ;  /* 0x0000001c0e00722a */ /* 0x024fdc0003f0d000 */
        /* <DEDUP_REMOVED lines=9> */
[----:B------:R-:W-:-:S05]  /*02d0*/  VIADD R24, R5, 0x1 ;  /* 0x0000000105187836 */ /* 0x000fca0000000000 */
[----:B------:R-:W-:-:S04]  /*02e0*/  SHF.R.S32.HI R25, RZ, 0x1f, R24 ;  /* 0x0000001fff197819 */ /* 0x000fc80000011418 */
[----:B------:R-:W-:-:S04]  /*02f0*/  LEA.HI R25, R25, R24, RZ, 0x2 ;  /* 0x0000001819197211 */ /* 0x000fc800078f10ff */
[----:B------:R-:W-:-:S04]  /*0300*/  LOP3.LUT R25, R25, 0xfffffffc, RZ, 0xc0, !PT ;  /* 0xfffffffc19197812 */ /* 0x000fc800078ec0ff */
[----:B------:R-:W-:-:S05]  /*0310*/  IADD3 R25, PT, PT, R24, -R25, RZ ;  /* 0x8000001918197210 */ /* 0x000fca0007ffe0ff */
[----:B------:R-:W-:-:S06]  /*0320*/  IMAD.WIDE R22, R25, 0x4, R22 ;  /* 0x0000000419167825 */ /* 0x000fcc00078e0216 */
[----:B------:R-:W2:Y:S01]  /*0330*/  LDG.E R23, desc[UR4][R22.64] ;  /* 0x0000000416177981 */ /* 0x000ea2000c1e1900 */
[----:B------:R-:W-:-:S05]  /*0340*/  IMAD.WIDE R24, R4, 0x28, R12 ;  /* 0x0000002804187825 */ /* 0x000fca00078e020c */
[----:B------:R-:W3:Y:S04]  /*0350*/  LDG.E.64 R28, desc[UR4][R24.64] ;  /* 0x00000004181c7981 */ /* 0x000ee8000c1e1b00 */
[----:B------:R-:W4:Y:S04]  /*0360*/  LDG.E.64 R26, desc[UR4][R24.64+0x8] ;  /* 0x00000804181a7981 */ /* 0x000f28000c1e1b00 */
[----:B------:R-:W5:Y:S01]  /*0370*/  LDG.E.64 R24, desc[UR4][R24.64+0x10] ;  /* 0x0000100418187981 */ /* 0x000f62000c1e1b00 */
[----:B--2---:R-:W-:-:S05]  /*0380*/  IMAD.WIDE R32, R23, 0x28, R12 ;  /* 0x0000002817207825 */ /* 0x004fca00078e020c */
[----:B------:R-:W3:Y:S04]  /*0390*/  LDG.E.64 R30, desc[UR4][R32.64] ;  /* 0x00000004201e7981 */ /* 0x000ee8000c1e1b00 */
[----:B------:R-:W4:Y:S04]  /*03a0*/  LDG.E.64 R22, desc[UR4][R32.64+0x8] ;  /* 0x0000080420167981 */ /* 0x000f28000c1e1b00 */
[----:B------:R-:W5:Y:S01]  /*03b0*/  LDG.E.64 R34, desc[UR4][R32.64+0x10] ;  /* 0x0000100420227981 */ /* 0x000f62000c1e1b00 */
[----:B------:R-:W-:-:S13]  /*03c0*/  ISETP.GT.AND P0, PT, R36, 0x2, PT ;  /* 0x000000022400780c */ /* 0x000fda0003f04270 */
[----:B------:R-:W1:Y:S01]  /*03d0*/  @P0 LDC R0, c[0x0][0x380] ;  /* 0x0000e000ff000b82 */ /* 0x000e620000000800 */
[----:B------:R-:W-:Y:S01]  /*03e0*/  VIADD R36, R36, 0x1 ;  /* 0x0000000124247836 */ /* 0x000fe20000000000 */
[----:B------:R-:W-:Y:S01]  /*03f0*/  SEL R5, R5, 0x4, !P0 ;  /* 0x0000000405057807 */ /* 0x000fe20004000000 */
[----:B---3--:R-:W-:Y:S02]  /*0400*/  DADD R28, R28, R30 ;  /* 0x000000001c1c7229 */ /* 0x008fe4000000001e */
[----:B----4-:R-:W-:Y:S02]  /*0410*/  DADD R22, R26, R22 ;  /* 0x000000001a167229 */ /* 0x010fe40000000016 */
[----:B-----5:R-:W-:-:S04]  /*0420*/  DADD R34, R24, R34 ;  /* 0x0000000018227229 */ /* 0x020fc80000000022 */
[----:B------:R-:W-:Y:S02]  /*0430*/  DFMA R20, R28, 0.5, R20 ;  /* 0x3fe000001c14782b */ /* 0x000fe40000000014 */
[----:B------:R-:W-:Y:S02]  /*0440*/  DFMA R16, R22, 0.5, R16 ;  /* 0x3fe000001610782b */ /* 0x000fe40000000010 */
[----:B-1----:R-:W-:-:S11]  /*0450*/  DFMA R18, R34, 0.5, R18 ;  /* 0x3fe000002212782b */ /* 0x002fd60000000012 */
.L_x_10:
[----:B------:R-:W-:Y:S05]  /*0460*/  BSYNC.RECONVERGENT B2 ;  /* 0x0000000000027941 */ /* 0x000fea0003800200 */
.L_x_9:
[C---:B------:R-:W-:Y:S01]  /*0470*/  ISETP.GE.AND P0, PT, R5.reuse, 0x3, PT ;  /* 0x000000030500780c */ /* 0x040fe20003f06270 */
[----:B------:R-:W-:-:S12]  /*0480*/  VIADD R5, R5, 0x1 ;  /* 0x0000000105057836 */ /* 0x000fd80000000000 */
[----:B------:R-:W-:Y:S05]  /*0490*/  @!P0 BRA `(.L_x_11) ;  /* 0xfffffffc004c8947 */ /* 0x000fea000383ffff */
[----:B------:R-:W-:Y:S05]  /*04a0*/  BSYNC.RECONVERGENT B1 ;  /* 0x0000000000017941 */ /* 0x000fea0003800200 */
.L_x_8:
[----:B------:R-:W1:Y:S01]  /*04b0*/  LDCU UR6, c[0x0][0x380] ;  /* 0x00007000ff0677ac */ /* 0x000e620008000800 */
[----:B------:R-:W-:-:S05]  /*04c0*/  VIADD R0, R0, 0x1 ;  /* 0x0000000100007836 */ /* 0x000fca0000000000 */
[----:B-1----:R-:W-:-:S13]  /*04d0*/  ISETP.GE.AND P0, PT, R0, UR6, PT ;  /* 0x0000000600007c0c */ /* 0x002fda000bf06270 */
[----:B------:R-:W-:Y:S05]  /*04e0*/  @!P0 BRA `(.L_x_12) ;  /* 0xfffffffc00308947 */ /* 0x000fea000383ffff */
[----:B------:R-:W-:Y:S05]  /*04f0*/  BSYNC.RECONVERGENT B0 ;  /* 0x0000000000007941 */ /* 0x000fea0003800200 */
.L_x_7:
[----:B------:R-:W1:Y:S01]  /*0500*/  I2F.F64 R36, R36 ;  /* 0x0000002400247312 */ /* 0x000e620000201c00 */
[----:B------:R-:W-:Y:S01]  /*0510*/  IMAD.MOV.U32 R4, RZ, RZ, 0x1 ;  /* 0x00000001ff047424 */ /* 0x000fe200078e00ff */
[----:B------:R-:W-:Y:S01]  /*0520*/  FSETP.GEU.AND P1, PT, |R21|, 6.5827683646048100446e-37, PT ;  /* 0x036000001500780b */ /* 0x000fe20003f2e200 */
[----:B------:R-:W-:Y:S05]  /*0530*/  BSSY.RECONVERGENT B0, `(.L_x_13) ;  /* 0x0000015000007945 */ /* 0x000fea0003800200 */
[----:B-1----:R-:W1:Y:S02]  /*0540*/  MUFU.RCP64H R5, R37 ;  /* 0x0000002500057308 */ /* 0x002e640000001800 */
[----:B-1----:R-:W-:-:S08]  /*0550*/  DFMA R6, -R36, R4, 1 ;  /* 0x3ff000002406742b */ /* 0x002fd00000000104 */
[----:B------:R-:W-:-:S08]  /*0560*/  DFMA R6, R6, R6, R6 ;  /* 0x000000060606722b */ /* 0x000fd00000000006 */
[----:B------:R-:W-:-:S08]  /*0570*/  DFMA R6, R4, R6, R4 ;  /* 0x000000060406722b */ /* 0x000fd00000000004 */
[----:B------:R-:W-:-:S08]  /*0580*/  DFMA R4, -R36, R6, 1 ;  /* 0x3ff000002404742b */ /* 0x000fd00000000106 */
[----:B------:R-:W-:-:S08]  /*0590*/  DFMA R4, R6, R4, R6 ;  /* 0x000000040604722b */ /* 0x000fd00000000006 */
[----:B------:R-:W-:-:S08]  /*05a0*/  DMUL R6, R20, R4 ;  /* 0x0000000414067228 */ /* 0x000fd00000000000 */
[----:B------:R-:W-:-:S08]  /*05b0*/  DFMA R8, -R36, R6, R20 ;  /* 0x000000062408722b */ /* 0x000fd00000000114 */
[----:B------:R-:W-:-:S10]  /*05c0*/  DFMA R4, R4, R8, R6 ;  /* 0x000000080404722b */ /* 0x000fd40000000006 */
[----:B------:R-:W-:-:S05]  /*05d0*/  FFMA R0, RZ, R37, R5 ;  /* 0x00000025ff007223 */ /* 0x000fca0000000005 */
[----:B------:R-:W-:-:S13]  /*05e0*/  FSETP.GT.AND P0, PT, |R0|, 1.469367938527859385e-39, PT ;  /* 0x001000000000780b */ /* 0x000fda0003f04200 */
[----:B------:R-:W-:Y:S05]  /*05f0*/  @P0 BRA P1, `(.L_x_14) ;  /* 0x0000000000200947 */ /* 0x000fea0000800000 */
[----:B------:R-:W-:Y:S01]  /*0600*/  IMAD.MOV.U32 R14, RZ, RZ, R20 ;  /* 0x000000ffff0e7224 */ /* 0x000fe200078e0014 */
[----:B------:R-:W-:Y:S01]  /*0610*/  MOV R15, R21 ;  /* 0x00000015000f7202 */ /* 0x000fe20000000f00 */
[----:B------:R-:W-:Y:S01]  /*0620*/  IMAD.MOV.U32 R12, RZ, RZ, R36 ;  /* 0x000000ffff0c7224 */ /* 0x000fe200078e0024 */
[----:B------:R-:W-:Y:S01]  /*0630*/  MOV R24, 0x660 ;  /* 0x0000066000187802 */ /* 0x000fe20000000f00 */
[----:B------:R-:W-:-:S07]  /*0640*/  IMAD.MOV.U32 R13, RZ, RZ, R37 ;  /* 0x000000ffff0d7224 */ /* 0x000fce00078e0025 */
[----:B0-----:R-:W-:Y:S05]  /*0650*/  CALL.REL.NOINC `($__internal_0_$__cuda_sm20_div_rn_f64_full) ;  /* 0x00000004009c7944 */ /* 0x001fea0003c00000 */
[----:B------:R-:W-:Y:S02]  /*0660*/  IMAD.MOV.U32 R4, RZ, RZ, R8 ;  /* 0x000000ffff047224 */ /* 0x000fe400078e0008 */
[----:B------:R-:W-:-:S07]  /*0670*/  IMAD.MOV.U32 R5, RZ, RZ, R9 ;  /* 0x000000ffff057224 */ /* 0x000fce00078e0009 */
.L_x_14:
[----:B------:R-:W-:Y:S05]  /*0680*/  BSYNC.RECONVERGENT B0 ;  /* 0x0000000000007941 */ /* 0x000fea0003800200 */
.L_x_13:
[----:B------:R-:W1:Y:S01]  /*0690*/  MUFU.RCP64H R7, R37 ;  /* 0x0000002500077308 */ /* 0x000e620000001800 */
[----:B------:R-:W-:Y:S01]  /*06a0*/  IMAD.MOV.U32 R6, RZ, RZ, 0x1 ;  /* 0x00000001ff067424 */ /* 0x000fe200078e00ff */
[----:B------:R-:W-:Y:S01]  /*06b0*/  FSETP.GEU.AND P1, PT, |R17|, 6.5827683646048100446e-37, PT ;  /* 0x036000001100780b */ /* 0x000fe20003f2e200 */
[----:B------:R-:W-:Y:S04]  /*06c0*/  BSSY.RECONVERGENT B0, `(.L_x_15) ;  /* 0x0000014000007945 */ /* 0x000fe80003800200 */
        /* <DEDUP_REMOVED lines=11> */
[----:B------:R-:W-:Y:S01]  /*0780*/  MOV R14, R16 ;  /* 0x00000010000e7202 */ /* 0x000fe20000000f00 */
[----:B------:R-:W-:Y:S01]  /*0790*/  IMAD.MOV.U32 R15, RZ, RZ, R17 ;  /* 0x000000ffff0f7224 */ /* 0x000fe200078e0011 */
[----:B------:R-:W-:Y:S01]  /*07a0*/  MOV R24, 0x7e0 ;  /* 0x000007e000187802 */ /* 0x000fe20000000f00 */
[----:B------:R-:W-:Y:S02]  /*07b0*/  IMAD.MOV.U32 R12, RZ, RZ, R36 ;  /* 0x000000ffff0c7224 */ /* 0x000fe400078e0024 */
[----:B------:R-:W-:-:S07]  /*07c0*/  IMAD.MOV.U32 R13, RZ, RZ, R37 ;  /* 0x000000ffff0d7224 */ /* 0x000fce00078e0025 */
[----:B0-----:R-:W-:Y:S05]  /*07d0*/  CALL.REL.NOINC `($__internal_0_$__cuda_sm20_div_rn_f64_full) ;  /* 0x00000004003c7944 */ /* 0x001fea0003c00000 */
[----:B------:R-:W-:Y:S01]  /*07e0*/  IMAD.MOV.U32 R6, RZ, RZ, R8 ;  /* 0x000000ffff067224 */ /* 0x000fe200078e0008 */
[----:B------:R-:W-:-:S07]  /*07f0*/  MOV R7, R9 ;  /* 0x0000000900077202 */ /* 0x000fce0000000f00 */
.L_x_16:
[----:B------:R-:W-:Y:S05]  /*0800*/  BSYNC.RECONVERGENT B0 ;  /* 0x0000000000007941 */ /* 0x000fea0003800200 */
.L_x_15:
        /* <DEDUP_REMOVED lines=21> */
.L_x_18:
[----:B------:R-:W-:Y:S05]  /*0960*/  BSYNC.RECONVERGENT B0 ;  /* 0x0000000000007941 */ /* 0x000fea0003800200 */
.L_x_17:
[----:B------:R-:W-:Y:S01]  /*0970*/  VIADD R3, R3, 0x1 ;  /* 0x0000000103037836 */ /* 0x000fe20000000000 */
[----:B------:R1:W-:Y:S04]  /*0980*/  STG.E.64 desc[UR4][R10.64], R4 ;  /* 0x000000040a007986 */ /* 0x0003e8000c101b04 */
[----:B------:R-:W-:Y:S01]  /*0990*/  ISETP.NE.AND P0, PT, R3, 0x4, PT ;  /* 0x000000040300780c */ /* 0x000fe20003f05270 */
[----:B------:R1:W-:Y:S04]  /*09a0*/  STG.E.64 desc[UR4][R10.64+0x8], R6 ;  /* 0x000008060a007986 */ /* 0x0003e8000c101b04 */
[----:B------:R1:W-:Y:S04]  /*09b0*/  STG.E.64 desc[UR4][R10.64+0x10], R8 ;  /* 0x000010080a007986 */ /* 0x0003e8000c101b04 */
[----:B------:R1:W-:Y:S04]  /*09c0*/  STG.E.U8 desc[UR4][R10.64+0x18], RZ ;  /* 0x000018ff0a007986 */ /* 0x0003e8000c101104 */
[----:B------:R1:W-:Y:S01]  /*09d0*/  STG.E desc[UR4][R10.64+0x1c], RZ ;  /* 0x00001cff0a007986 */ /* 0x0003e2000c101904 */
[----:B------:R-:W-:Y:S05]  /*09e0*/  @!P0 EXIT ;  /* 0x000000000000894d */ /* 0x000fea0003800000 */
[----:B------:R-:W-:Y:S05]  /*09f0*/  BRA `(.L_x_19) ;  /* 0xfffffff400a87947 */ /* 0x000fea000383ffff */
.L_x_6:
[----:B------:R-:W0:Y:S02]  /*0a00*/  LDC.64 R8, c[0x4][0x8] ;  /* 0x01000200ff087b82 */ /* 0x000e240000000a00 */
[----:B0-----:R-:W2:Y:S06]  /*0a10*/  LDG.E.64 R6, desc[UR4][R8.64] ;  /* 0x0000000408067981 */ /* 0x001eac000c1e1b00 */
[----:B------:R-:W0:Y:S01]  /*0a20*/  LDC.64 R4, c[0x4][0x20] ;  /* 0x01000800ff047b82 */ /* 0x000e220000000a00 */
[----:B--2---:R-:W-:Y:S02]  /*0a30*/  IMAD.WIDE R10, R2, 0x38, R6 ;  /* 0x00000038020a7825 */ /* 0x004fe400078e0206 */
[----:B0-----:R-:W2:Y:S04]  /*0a40*/  LDG.E.64 R6, desc[UR4][R4.64] ;  /* 0x0000000404067981 */ /* 0x001ea8000c1e1b00 */
[----:B------:R-:W2:Y:S02]  /*0a50*/  LDG.E R11, desc[UR4][R10.64] ;  /* 0x000000040a0b7981 */ /* 0x000ea4000c1e1900 */
[----:B--2---:R-:W-:-:S04]  /*0a60*/  IMAD.WIDE R12, R11, 0x28, R6 ;  /* 0x000000280b0c7825 */ /* 0x004fc800078e0206 */
[----:B------:R-:W-:Y:S01]  /*0a70*/  IMAD.MOV.U32 R6, RZ, RZ, 0x0 ;  /* 0x00000000ff067424 */ /* 0x000fe200078e00ff */
[----:B------:R-:W-:Y:S01]  /*0a80*/  STG.E.U8 desc[UR4][R12.64+0x18], RZ ;  /* 0x000018ff0c007986 */ /* 0x000fe2000c101104 */
[----:B------:R-:W-:-:S03]  /*0a90*/  IMAD.MOV.U32 R7, RZ, RZ, 0x7ff80000 ;  /* 0x7ff80000ff077424 */ /* 0x000fc600078e00ff */
[----:B------:R-:W-:Y:S04]  /*0aa0*/  STG.E desc[UR4][R12.64+0x1c], RZ ;  /* 0x00001cff0c007986 */ /* 0x000fe8000c101904 */
[----:B------:R-:W-:Y:S04]  /*0ab0*/  STG.E.64 desc[UR4][R12.64], R6 ;  /* 0x000000060c007986 */ /* 0x000fe8000c101b04 */
[----:B------:R-:W-:Y:S04]  /*0ac0*/  STG.E.64 desc[UR4][R12.64+0x8], R6 ;  /* 0x000008060c007986 */ /* 0x000fe8000c101b04 */
[----:B------:R0:W-:Y:S04]  /*0ad0*/  STG.E.64 desc[UR4][R12.64+0x10], R6 ;  /* 0x000010060c007986 */ /* 0x0001e8000c101b04 */
[----:B------:R-:W2:Y:S02]  /*0ae0*/  LDG.E.64 R14, desc[UR4][R8.64] ;  /* 0x00000004080e7981 */ /* 0x000ea4000c1e1b00 */
[----:B--2---:R-:W-:-:S02]  /*0af0*/  IMAD.WIDE R16, R2, 0x38, R14 ;  /* 0x0000003802107825 */ /* 0x004fc400078e020e */
[----:B------:R-:W2:Y:S04]  /*0b00*/  LDG.E.64 R14, desc[UR4][R4.64] ;  /* 0x00000004040e7981 */ /* 0x000ea8000c1e1b00 */
[----:B------:R-:W2:Y:S02]  /*0b10*/  LDG.E R17, desc[UR4][R16.64+0x4] ;  /* 0x0000040410117981 */ /* 0x000ea4000c1e1900 */
[----:B--2---:R-:W-:-:S05]  /*0b20*/  IMAD.WIDE R14, R17, 0x28, R14 ;  /* 0x00000028110e7825 */ /* 0x004fca00078e020e */
[----:B------:R-:W-:Y:S04]  /*0b30*/  STG.E.64 desc[UR4][R14.64], R6 ;  /* 0x000000060e007986 */ /* 0x000fe8000c101b04 */
[----:B------:R-:W-:Y:S04]  /*0b40*/  STG.E.64 desc[UR4][R14.64+0x8], R6 ;  /* 0x000008060e007986 */ /* 0x000fe8000c101b04 */
[----:B------:R-:W-:Y:S04]  /*0b50*/  STG.E.64 desc[UR4][R14.64+0x10], R6 ;  /* 0x000010060e007986 */ /* 0x000fe8000c101b04 */
[----:B------:R-:W-:Y:S04]  /*0b60*/  STG.E.U8 desc[UR4][R14.64+0x18], RZ ;  /* 0x000018ff0e007986 */ /* 0x000fe8000c101104 */
[----:B------:R1:W-:Y:S04]  /*0b70*/  STG.E desc[UR4][R14.64+0x1c], RZ ;  /* 0x00001cff0e007986 */ /* 0x0003e8000c101904 */
[----:B------:R-:W0:Y:S02]  /*0b80*/  LDG.E.64 R10, desc[UR4][R8.64] ;  /* 0x00000004080a7981 */ /* 0x000e24000c1e1b00 */
[----:B0-----:R-:W-:-:S02]  /*0b90*/  IMAD.WIDE R12, R2, 0x38, R10 ;  /* 0x00000038020c7825 */ /* 0x001fc400078e020a */
[----:B------:R-:W2:Y:S04]  /*0ba0*/  LDG.E.64 R10, desc[UR4][R4.64] ;  /* 0x00000004040a7981 */ /* 0x000ea8000c1e1b00 */
[----:B------:R-:W2:Y:S02]  /*0bb0*/  LDG.E R13, desc[UR4][R12.64+0x8] ;  /* 0x000008040c0d7981 */ /* 0x000ea4000c1e1900 */
[----:B--2---:R-:W-:-:S05]  /*0bc0*/  IMAD.WIDE R10, R13, 0x28, R10 ;  /* 0x000000280d0a7825 */ /* 0x004fca00078e020a */
[----:B------:R-:W-:Y:S04]  /*0bd0*/  STG.E.64 desc[UR4][R10.64], R6 ;  /* 0x000000060a007986 */ /* 0x000fe8000c101b04 */
[----:B------:R-:W-:Y:S04]  /*0be0*/  STG.E.64 desc[UR4][R10.64+0x8], R6 ;  /* 0x000008060a007986 */ /* 0x000fe8000c101b04 */
[----:B------:R-:W-:Y:S04]  /*0bf0*/  STG.E.64 desc[UR4][R10.64+0x10], R6 ;  /* 0x000010060a007986 */ /* 0x000fe8000c101b04 */
[----:B------:R-:W-:Y:S04]  /*0c00*/  STG.E.U8 desc[UR4][R10.64+0x18], RZ ;  /* 0x000018ff0a007986 */ /* 0x000fe8000c101104 */
[----:B------:R-:W-:Y:S04]  /*0c10*/  STG.E desc[UR4][R10.64+0x1c], RZ ;  /* 0x00001cff0a007986 */ /* 0x000fe8000c101904 */
[----:B-1----:R-:W2:Y:S02]  /*0c20*/  LDG.E.64 R14, desc[UR4][R8.64] ;  /* 0x00000004080e7981 */ /* 0x002ea4000c1e1b00 */
        /* <DEDUP_REMOVED lines=8> */
[----:B------:R-:W-:Y:S01]  /*0cb0*/  STG.E desc[UR4][R2.64+0x1c], RZ ;  /* 0x00001cff02007986 */ /* 0x000fe2000c101904 */
[----:B------:R-:W-:Y:S05]  /*0cc0*/  EXIT ;  /* 0x000000000000794d */ /* 0x000fea0003800000 */
        .weak           $__internal_0_$__cuda_sm20_div_rn_f64_full
        .type           $__internal_0_$__cuda_sm20_div_rn_f64_full,@function
        .size           $__internal_0_$__cuda_sm20_div_rn_f64_full,(.L_x_28 - $__internal_0_$__cuda_sm20_div_rn_f64_full)
$__internal_0_$__cuda_sm20_div_rn_f64_full:
[C---:B------:R-:W-:Y:S01]  /*0cd0*/  FSETP.GEU.AND P0, PT, |R13|.reuse, 1.469367938527859385e-39, PT ;  /* 0x001000000d00780b */ /* 0x040fe20003f0e200 */
[----:B------:R-:W-:Y:S01]  /*0ce0*/  IMAD.MOV.U32 R0, RZ, RZ, 0x1ca00000 ;  /* 0x1ca00000ff007424 */ /* 0x000fe200078e00ff */
[----:B------:R-:W-:Y:S01]  /*0cf0*/  LOP3.LUT R8, R13, 0x800fffff, RZ, 0xc0, !PT ;  /* 0x800fffff0d087812 */ /* 0x000fe200078ec0ff */
[----:B------:R-:W-:Y:S01]  /*0d00*/  BSSY.RECONVERGENT B1, `(.L_x_20) ;  /* 0x0000055000017945 */ /* 0x000fe20003800200 */
[C---:B------:R-:W-:Y:S02]  /*0d10*/  FSETP.GEU.AND P2, PT, |R15|.reuse, 1.469367938527859385e-39, PT ;  /* 0x001000000f00780b */ /* 0x040fe40003f4e200 */
[----:B------:R-:W-:Y:S01]  /*0d20*/  LOP3.LUT R9, R8, 0x3ff00000, RZ, 0xfc, !PT ;  /* 0x3ff0000008097812 */ /* 0x000fe200078efcff */
[----:B------:R-:W-:Y:S01]  /*0d30*/  IMAD.MOV.U32 R8, RZ, RZ, R12 ;  /* 0x000000ffff087224 */ /* 0x000fe200078e000c */
[----:B------:R-:W-:Y:S02]  /*0d40*/  MOV R26, 0x1 ;  /* 0x00000001001a7802 */ /* 0x000fe40000000f00 */
[----:B------:R-:W-:-:S02]  /*0d50*/  LOP3.LUT R22, R15, 0x7ff00000, RZ, 0xc0, !PT ;  /* 0x7ff000000f167812 */ /* 0x000fc400078ec0ff */
[----:B------:R-:W-:Y:S01]  /*0d60*/  LOP3.LUT R23, R13, 0x7ff00000, RZ, 0xc0, !PT ;  /* 0x7ff000000d177812 */ /* 0x000fe200078ec0ff */
[----:B------:R-:W-:-:S03]  /*0d70*/  @!P0 DMUL R8, R12, 8.98846567431157953865e+307 ;  /* 0x7fe000000c088828 */ /* 0x000fc60000000000 */
[CC--:B------:R-:W-:Y:S01]  /*0d80*/  ISETP.GE.U32.AND P1, PT, R22.reuse, R23.reuse, PT ;  /* 0x000000171600720c */ /* 0x0c0fe20003f26070 */
[----:B------:R-:W-:Y:S01]  /*0d90*/  @!P2 IMAD.MOV.U32 R30, RZ, RZ, RZ ;  /* 0x000000ffff1ea224 */ /* 0x000fe200078e00ff */
[----:B------:R-:W-:Y:S01]  /*0da0*/  @!P2 LOP3.LUT R25, R13, 0x7ff00000, RZ, 0xc0, !PT ;  /* 0x7ff000000d19a812 */ /* 0x000fe200078ec0ff */
[----:B------:R-:W0:Y:S01]  /*0db0*/  MUFU.RCP64H R27, R9 ;  /* 0x00000009001b7308 */ /* 0x000e220000001800 */
[----:B------:R-:W-:Y:S02]  /*0dc0*/  MOV R32, R23 ;  /* 0x0000001700207202 */ /* 0x000fe40000000f00 */
[----:B------:R-:W-:Y:S02]  /*0dd0*/  @!P2 ISETP.GE.U32.AND P3, PT, R22, R25, PT ;  /* 0x000000191600a20c */ /* 0x000fe40003f66070 */
[----:B------:R-:W-:Y:S02]  /*0de0*/  @!P0 LOP3.LUT R32, R9, 0x7ff00000, RZ, 0xc0, !PT ;  /* 0x7ff0000009208812 */ /* 0x000fe400078ec0ff */
[----:B------:R-:W-:-:S03]  /*0df0*/  @!P2 SEL R25, R0, 0x63400000, !P3 ;  /* 0x634000000019a807 */ /* 0x000fc60005800000 */
[----:B------:R-:W-:Y:S01]  /*0e00*/  VIADD R33, R32, 0xffffffff ;  /* 0xffffffff20217836 */ /* 0x000fe20000000000 */
[----:B------:R-:W-:-:S04]  /*0e10*/  @!P2 LOP3.LUT R25, R25, 0x80000000, R15, 0xf8, !PT ;  /* 0x800000001919a812 */ /* 0x000fc800078ef80f */
[----:B------:R-:W-:Y:S01]  /*0e20*/  @!P2 LOP3.LUT R31, R25, 0x100000, RZ, 0xfc, !PT ;  /* 0x00100000191fa812 */ /* 0x000fe200078efcff */
[----:B------:R-:W-:Y:S01]  /*0e30*/  IMAD.MOV.U32 R25, RZ, RZ, R22 ;  /* 0x000000ffff197224 */ /* 0x000fe200078e0016 */
[----:B0-----:R-:W-:-:S08]  /*0e40*/  DFMA R20, R26, -R8, 1 ;  /* 0x3ff000001a14742b */ /* 0x001fd00000000808 */
[----:B------:R-:W-:-:S08]  /*0e50*/  DFMA R20, R20, R20, R20 ;  /* 0x000000141414722b */ /* 0x000fd00000000014 */
[----:B------:R-:W-:Y:S01]  /*0e60*/  DFMA R26, R26, R20, R26 ;  /* 0x000000141a1a722b */ /* 0x000fe2000000001a */
[----:B------:R-:W-:Y:S01]  /*0e70*/  SEL R21, R0, 0x63400000, !P1 ;  /* 0x6340000000157807 */ /* 0x000fe20004800000 */
[----:B------:R-:W-:-:S03]  /*0e80*/  IMAD.MOV.U32 R20, RZ, RZ, R14 ;  /* 0x000000ffff147224 */ /* 0x000fc600078e000e */
[----:B------:R-:W-:-:S03]  /*0e90*/  LOP3.LUT R21, R21, 0x800fffff, R15, 0xf8, !PT ;  /* 0x800fffff15157812 */ /* 0x000fc600078ef80f */
[----:B------:R-:W-:-:S03]  /*0ea0*/  DFMA R28, R26, -R8, 1 ;  /* 0x3ff000001a1c742b */ /* 0x000fc60000000808 */
[----:B------:R-:W-:-:S05]  /*0eb0*/  @!P2 DFMA R20, R20, 2, -R30 ;  /* 0x400000001414a82b */ /* 0x000fca000000081e */
[----:B------:R-:W-:-:S05]  /*0ec0*/  DFMA R28, R26, R28, R26 ;  /* 0x0000001c1a1c722b */ /* 0x000fca000000001a */
[----:B------:R-:W-:-:S03]  /*0ed0*/  @!P2 LOP3.LUT R25, R21, 0x7ff00000, RZ, 0xc0, !PT ;  /* 0x7ff000001519a812 */ /* 0x000fc600078ec0ff */
[----:B------:R-:W-:Y:S02]  /*0ee0*/  DMUL R26, R28, R20 ;  /* 0x000000141c1a7228 */ /* 0x000fe40000000000 */
[----:B------:R-:W-:-:S05]  /*0ef0*/  VIADD R23, R25, 0xffffffff ;  /* 0xffffffff19177836 */ /* 0x000fca0000000000 */
[----:B------:R-:W-:Y:S01]  /*0f00*/  ISETP.GT.U32.AND P0, PT, R23, 0x7feffffe, PT ;  /* 0x7feffffe1700780c */ /* 0x000fe20003f04070 */
[----:B------:R-:W-:-:S03]  /*0f10*/  DFMA R30, R26, -R8, R20 ;  /* 0x800000081a1e722b */ /* 0x000fc60000000014 */
[----:B------:R-:W-:-:S05]  /*0f20*/  ISETP.GT.U32.OR P0, PT, R33, 0x7feffffe, P0 ;  /* 0x7feffffe2100780c */ /* 0x000fca0000704470 */
[----:B------:R-:W-:-:S08]  /*0f30*/  DFMA R30, R28, R30, R26 ;  /* 0x0000001e1c1e722b */ /* 0x000fd0000000001a */
[----:B------:R-:W-:Y:S05]  /*0f40*/  @P0 BRA `(.L_x_21) ;  /* 0x00000000006c0947 */ /* 0x000fea0003800000 */
[----:B------:R-:W-:-:S04]  /*0f50*/  LOP3.LUT R15, R13, 0x7ff00000, RZ, 0xc0, !PT ;  /* 0x7ff000000d0f7812 */ /* 0x000fc800078ec0ff */
[CC--:B------:R-:W-:Y:S02]  /*0f60*/  VIADDMNMX R14, R22.reuse, -R15.reuse, 0xb9600000, !PT ;  /* 0xb9600000160e7446 */ /* 0x0c0fe4000780090f */
[----:B------:R-:W-:Y:S02]  /*0f70*/  ISETP.GE.U32.AND P0, PT, R22, R15, PT ;  /* 0x0000000f1600720c */ /* 0x000fe40003f06070 */
[----:B------:R-:W-:Y:S02]  /*0f80*/  VIMNMX R14, PT, PT, R14, 0x46a00000, PT ;  /* 0x46a000000e0e7848 */ /* 0x000fe40003fe0100 */
[----:B------:R-:W-:-:S05]  /*0f90*/  SEL R15, R0, 0x63400000, !P0 ;  /* 0x63400000000f7807 */ /* 0x000fca0004000000 */
[----:B------:R-:W-:Y:S01]  /*0fa0*/  IMAD.IADD R0, R14, 0x1, -R15 ;  /* 0x000000010e007824 */ /* 0x000fe200078e0a0f */
[----:B------:R-:W-:-:S03]  /*0fb0*/  MOV R14, RZ ;  /* 0x000000ff000e7202 */ /* 0x000fc60000000f00 */
[----:B------:R-:W-:-:S06]  /*0fc0*/  VIADD R15, R0, 0x7fe00000 ;  /* 0x7fe00000000f7836 */ /* 0x000fcc0000000000 */
[----:B------:R-:W-:-:S10]  /*0fd0*/  DMUL R22, R30, R14 ;  /* 0x0000000e1e167228 */ /* 0x000fd40000000000 */
[----:B------:R-:W-:-:S13]  /*0fe0*/  FSETP.GTU.AND P0, PT, |R23|, 1.469367938527859385e-39, PT ;  /* 0x001000001700780b */ /* 0x000fda0003f0c200 */
[----:B------:R-:W-:Y:S05]  /*0ff0*/  @P0 BRA `(.L_x_22) ;  /* 0x0000000000940947 */ /* 0x000fea0003800000 */
[----:B------:R-:W-:Y:S01]  /*1000*/  DFMA R8, R30, -R8, R20 ;  /* 0x800000081e08722b */ /* 0x000fe20000000014 */
[----:B------:R-:W-:-:S09]  /*1010*/  IMAD.MOV.U32 R14, RZ, RZ, RZ ;  /* 0x000000ffff0e7224 */ /* 0x000fd200078e00ff */
[C---:B------:R-:W-:Y:S02]  /*1020*/  FSETP.NEU.AND P0, PT, R9.reuse, RZ, PT ;  /* 0x000000ff0900720b */ /* 0x040fe40003f0d000 */
[----:B------:R-:W-:-:S04]  /*1030*/  LOP3.LUT R13, R9, 0x80000000, R13, 0x48, !PT ;  /* 0x80000000090d7812 */ /* 0x000fc800078e480d */
[----:B------:R-:W-:-:S07]  /*1040*/  LOP3.LUT R15, R13, R15, RZ, 0xfc, !PT ;  /* 0x0000000f0d0f7212 */ /* 0x000fce00078efcff */
[----:B------:R-:W-:Y:S05]  /*1050*/  @!P0 BRA `(.L_x_22) ;  /* 0x00000000007c8947 */ /* 0x000fea0003800000 */
[----:B------:R-:W-:Y:S01]  /*1060*/  IMAD.MOV R9, RZ, RZ, -R0 ;  /* 0x000000ffff097224 */ /* 0x000fe200078e0a00 */
[----:B------:R-:W-:Y:S01]  /*1070*/  DMUL.RP R14, R30, R14 ;  /* 0x0000000e1e0e7228 */ /* 0x000fe20000008000 */
[----:B------:R-:W-:-:S06]  /*1080*/  IMAD.MOV.U32 R8, RZ, RZ, RZ ;  /* 0x000000ffff087224 */ /* 0x000fcc00078e00ff */
[----:B------:R-:W-:-:S03]  /*1090*/  DFMA R8, R22, -R8, R30 ;  /* 0x800000081608722b */ /* 0x000fc6000000001e */
[----:B------:R-:W-:-:S03]  /*10a0*/  LOP3.LUT R13, R15, R13, RZ, 0x3c, !PT ;  /* 0x0000000d0f0d7212 */ /* 0x000fc600078e3cff */
[----:B------:R-:W-:-:S04]  /*10b0*/  IADD3 R8, PT, PT, -R0, -0x43300000, RZ ;  /* 0xbcd0000000087810 */ /* 0x000fc80007ffe1ff */
[----:B------:R-:W-:-:S04]  /*10c0*/  FSETP.NEU.AND P0, PT, |R9|, R8, PT ;  /* 0x000000080900720b */ /* 0x000fc80003f0d200 */
[----:B------:R-:W-:Y:S02]  /*10d0*/  FSEL R22, R14, R22, !P0 ;  /* 0x000000160e167208 */ /* 0x000fe40004000000 */
[----:B------:R-:W-:Y:S01]  /*10e0*/  FSEL R23, R13, R23, !P0 ;  /* 0x000000170d177208 */ /* 0x000fe20004000000 */
[----:B------:R-:W-:Y:S06]  /*10f0*/  BRA `(.L_x_22) ;  /* 0x0000000000547947 */ /* 0x000fec0003800000 */
.L_x_21:
[----:B------:R-:W-:-:S14]  /*1100*/  DSETP.NAN.AND P0, PT, R14, R14, PT ;  /* 0x0000000e0e00722a */ /* 0x000fdc0003f08000 */
[----:B------:R-:W-:Y:S05]  /*1110*/  @P0 BRA `(.L_x_23) ;  /* 0x0000000000440947 */ /* 0x000fea0003800000 */
[----:B------:R-:W-:-:S14]  /*1120*/  DSETP.NAN.AND P0, PT, R12, R12, PT ;  /* 0x0000000c0c00722a */ /* 0x000fdc0003f08000 */
[----:B------:R-:W-:Y:S05]  /*1130*/  @P0 BRA `(.L_x_24) ;  /* 0x0000000000300947 */ /* 0x000fea0003800000 */
[----:B------:R-:W-:Y:S01]  /*1140*/  ISETP.NE.AND P0, PT, R25, R32, PT ;  /* 0x000000201900720c */ /* 0x000fe20003f05270 */
[----:B------:R-:W-:Y:S01]  /*1150*/  IMAD.MOV.U32 R22, RZ, RZ, 0x0 ;  /* 0x00000000ff167424 */ /* 0x000fe200078e00ff */
[----:B------:R-:W-:-:S11]  /*1160*/  MOV R23, 0xfff80000 ;  /* 0xfff8000000177802 */ /* 0x000fd60000000f00 */
[----:B------:R-:W-:Y:S05]  /*1170*/  @!P0 BRA `(.L_x_22) ;  /* 0x0000000000348947 */ /* 0x000fea0003800000 */
[----:B------:R-:W-:Y:S02]  /*1180*/  ISETP.NE.AND P0, PT, R25, 0x7ff00000, PT ;  /* 0x7ff000001900780c */ /* 0x000fe40003f05270 */
[----:B------:R-:W-:Y:S02]  /*1190*/  LOP3.LUT R23, R15, 0x80000000, R13, 0x48, !PT ;  /* 0x800000000f177812 */ /* 0x000fe400078e480d */
[----:B------:R-:W-:-:S13]  /*11a0*/  ISETP.EQ.OR P0, PT, R32, RZ, !P0 ;  /* 0x000000ff2000720c */ /* 0x000fda0004702670 */
[----:B------:R-:W-:Y:S01]  /*11b0*/  @P0 LOP3.LUT R0, R23, 0x7ff00000, RZ, 0xfc, !PT ;  /* 0x7ff0000017000812 */ /* 0x000fe200078efcff */
[----:B------:R-:W-:Y:S02]  /*11c0*/  @!P0 IMAD.MOV.U32 R22, RZ, RZ, RZ ;  /* 0x000000ffff168224 */ /* 0x000fe400078e00ff */
[----:B------:R-:W-:Y:S02]  /*11d0*/  @P0 IMAD.MOV.U32 R22, RZ, RZ, RZ ;  /* 0x000000ffff160224 */ /* 0x000fe400078e00ff */
[----:B------:R-:W-:Y:S01]  /*11e0*/  @P0 IMAD.MOV.U32 R23, RZ, RZ, R0 ;  /* 0x000000ffff170224 */ /* 0x000fe200078e0000 */
[----:B------:R-:W-:Y:S06]  /*11f0*/  BRA `(.L_x_22) ;  /* 0x0000000000147947 */ /* 0x000fec0003800000 */
.L_x_24:
[----:B------:R-:W-:Y:S01]  /*1200*/  LOP3.LUT R23, R13, 0x80000, RZ, 0xfc, !PT ;  /* 0x000800000d177812 */ /* 0x000fe200078efcff */
[----:B------:R-:W-:Y:S01]  /*1210*/  IMAD.MOV.U32 R22, RZ, RZ, R12 ;  /* 0x000000ffff167224 */ /* 0x000fe200078e000c */
[----:B------:R-:W-:Y:S06]  /*1220*/  BRA `(.L_x_22) ;  /* 0x0000000000087947 */ /* 0x000fec0003800000 */
.L_x_23:
[----:B------:R-:W-:Y:S02]  /*1230*/  LOP3.LUT R23, R15, 0x80000, RZ, 0xfc, !PT ;  /* 0x000800000f177812 */ /* 0x000fe400078efcff */
[----:B------:R-:W-:-:S07]  /*1240*/  MOV R22, R14 ;  /* 0x0000000e00167202 */ /* 0x000fce0000000f00 */
.L_x_22:
[----:B------:R-:W-:Y:S05]  /*1250*/  BSYNC.RECONVERGENT B1 ;  /* 0x0000000000017941 */ /* 0x000fea0003800200 */
.L_x_20:
[----:B------:R-:W-:Y:S02]  /*1260*/  IMAD.MOV.U32 R25, RZ, RZ, 0x0 ;  /* 0x00000000ff197424 */ /* 0x000fe400078e00ff */
[----:B------:R-:W-:Y:S02]  /*1270*/  IMAD.MOV.U32 R8, RZ, RZ, R22 ;  /* 0x000000ffff087224 */ /* 0x000fe400078e0016 */
[----:B------:R-:W-:Y:S01]  /*1280*/  IMAD.MOV.U32 R9, RZ, RZ, R23 ;  /* 0x000000ffff097224 */ /* 0x000fe200078e0017 */
[----:B------:R-:W-:Y:S06]  /*1290*/  RET.REL.NODEC R24 `(_Z21averageCornerVerticesi) ;  /* 0xffffffec18587950 */ /* 0x000fec0003c3ffff */
.L_x_25:
        /* <DEDUP_REMOVED lines=14> */
.L_x_28:


//--------------------- .text._Z33replaceNewVerticesWithOldVerticesv --------------------------
	.section	.text._Z33replaceNewVerticesWithOldVerticesv,"ax",@progbits
	.align	128
        .global         _Z33replaceNewVerticesWithOldVerticesv
        .type           _Z33replaceNewVerticesWithOldVerticesv,@function
        .size           _Z33replaceNewVerticesWithOldVerticesv,(.L_x_31 - _Z33replaceNewVerticesWithOldVerticesv)
        .other          _Z33replaceNewVerticesWithOldVerticesv,@"STO_CUDA_ENTRY STV_DEFAULT"
_Z33replaceNewVerticesWithOldVerticesv:
.text._Z33replaceNewVerticesWithOldVerticesv:
[----:B------:R-:W-:Y:S08]  /*0000*/  LDC R1, c[0x0][0x37c] ;  /* 0x0000df00ff017b82 */ /* 0x000ff00000000800 */
[----:B------:R-:W0:Y:S01]  /*0010*/  LDC.64 R2, c[0x4][RZ] ;  /* 0x01000000ff027b82 */ /* 0x000e220000000a00 */
[----:B------:R-:W0:Y:S02]  /*0020*/  LDCU.64 UR4, c[0x0][0x358] ;  /* 0x00006b00ff0477ac */ /* 0x000e240008000a00 */
[----:B0-----:R-:W2:Y:S05]  /*0030*/  LDG.E.64 R2, desc[UR4][R2.64] ;  /* 0x0000000402027981 */ /* 0x001eaa000c1e1b00 */
[----:B------:R-:W2:Y:S02]  /*0040*/  LDC.64 R4, c[0x4][0x20] ;  /* 0x01000800ff047b82 */ /* 0x000ea40000000a00 */
[----:B--2---:R-:W-:Y:S01]  /*0050*/  STG.E.64 desc[UR4][R4.64], R2 ;  /* 0x0000000204007986 */ /* 0x004fe2000c101b04 */
[----:B------:R-:W-:Y:S05]  /*0060*/  EXIT ;  /* 0x000000000000794d */ /* 0x000fea0003800000 */
.L_x_26:
        /* <DEDUP_REMOVED lines=9> */
.L_x_31:


//--------------------- .text._Z30catmullClarkFacePointsAndEdgesiii --------------------------
	.section	.text._Z30catmullClarkFacePointsAndEdgesiii,"ax",@progbits
	.align	128
        .global         _Z30catmullClarkFacePointsAndEdgesiii
        .type           _Z30catmullClarkFacePointsAndEdgesiii,@function
        .size           _Z30catmullClarkFacePointsAndEdgesiii,(.L_x_32 - _Z30catmullClarkFacePointsAndEdgesiii)
        .other          _Z30catmullClarkFacePointsAndEdgesiii,@"STO_CUDA_ENTRY STV_DEFAULT"
_Z30catmullClarkFacePointsAndEdgesiii:
.text._Z30catmullClarkFacePointsAndEdgesiii:
[----:B------:R-:W-:Y:S08]  /*0000*/  LDC R1, c[0x0][0x37c] ;  /* 0x0000df00ff017b82 */ /* 0x000ff00000000800 */
[----:B------:R-:W0:Y:S01]  /*0010*/  LDC.64 R2, c[0x4][0x8] ;  /* 0x01000200ff027b82 */ /* 0x000e220000000a00 */
[----:B------:R-:W0:Y:S01]  /*0020*/  LDCU.64 UR4, c[0x0][0x358] ;  /* 0x00006b00ff0477ac */ /* 0x000e220008000a00 */
[----:B------:R-:W1:Y:S06]  /*0030*/  S2R R7, SR_TID.X ;  /* 0x0000000000077919 */ /* 0x000e6c0000002100 */
[----:B------:R-:W1:Y:S08]  /*0040*/  S2UR UR6, SR_CTAID.X ;  /* 0x00000000000679c3 */ /* 0x000e700000002500 */
[----:B------:R-:W1:Y:S01]  /*0050*/  LDC R0, c[0x0][0x360] ;  /* 0x0000d800ff007b82 */ /* 0x000e620000000800 */
[----:B0-----:R-:W2:Y:S07]  /*0060*/  LDG.E.64 R8, desc[UR4][R2.64] ;  /* 0x0000000402087981 */ /* 0x001eae000c1e1b00 */
[----:B------:R-:W0:Y:S08]  /*0070*/  LDC.64 R4, c[0x4][RZ] ;  /* 0x01000000ff047b82 */ /* 0x000e300000000a00 */
[----:B------:R-:W3:Y:S01]  /*0080*/  LDC R27, c[0x0][0x384] ;  /* 0x0000e100ff1b7b82 */ /* 0x000ee20000000800 */
[----:B-1----:R-:W-:-:S02]  /*0090*/  IMAD R0, R0, UR6, R7 ;  /* 0x0000000600007c24 */ /* 0x002fc4000f8e0207 */
[----:B0-----:R-:W4:Y:S02]  /*00a0*/  LDG.E.64 R6, desc[UR4][R4.64] ;  /* 0x0000000404067981 */ /* 0x001f24000c1e1b00 */
[----:B--2---:R-:W-:-:S05]  /*00b0*/  IMAD.WIDE R8, R0, 0x38, R8 ;  /* 0x0000003800087825 */ /* 0x004fca00078e0208 */
[----:B------:R-:W4:Y:S04]  /*00c0*/  LDG.E R25, desc[UR4][R8.64+0x4] ;  /* 0x0000040408197981 */ /* 0x000f28000c1e1900 */
[----:B------:R-:W2:Y:S01]  /*00d0*/  LDG.E R21, desc[UR4][R8.64] ;  /* 0x0000000408157981 */ /* 0x000ea2000c1e1900 */
[----:B----4-:R-:W-:-:S04]  /*00e0*/  IMAD.WIDE R24, R25, 0x28, R6 ;  /* 0x0000002819187825 */ /* 0x010fc800078e0206 */
[----:B--2---:R-:W-:Y:S01]  /*00f0*/  IMAD.WIDE R28, R21, 0x28, R6 ;  /* 0x00000028151c7825 */ /* 0x004fe200078e0206 */
[----:B------:R-:W2:Y:S04]  /*0100*/  LDG.E.64 R18, desc[UR4][R24.64] ;  /* 0x0000000418127981 */ /* 0x000ea8000c1e1b00 */
[----:B------:R-:W2:Y:S04]  /*0110*/  LDG.E.64 R22, desc[UR4][R28.64] ;  /* 0x000000041c167981 */ /* 0x000ea8000c1e1b00 */
[----:B------:R-:W4:Y:S04]  /*0120*/  LDG.E.64 R10, desc[UR4][R24.64+0x8] ;  /* 0x00000804180a7981 */ /* 0x000f28000c1e1b00 */
[----:B------:R-:W4:Y:S04]  /*0130*/  LDG.E.64 R12, desc[UR4][R28.64+0x8] ;  /* 0x000008041c0c7981 */ /* 0x000f28000c1e1b00 */
[----:B------:R-:W5:Y:S04]  /*0140*/  LDG.E.64 R14, desc[UR4][R24.64+0x10] ;  /* 0x00001004180e7981 */ /* 0x000f68000c1e1b00 */
[----:B------:R-:W5:Y:S01]  /*0150*/  LDG.E.64 R16, desc[UR4][R28.64+0x10] ;  /* 0x000010041c107981 */ /* 0x000f62000c1e1b00 */
[----:B---3--:R-:W-:Y:S01]  /*0160*/  IMAD R26, R0, 0x5, R27 ;  /* 0x00000005001a7824 */ /* 0x008fe200078e021b */
[----:B--2---:R-:W-:-:S02]  /*0170*/  DADD R18, R18, R22 ;  /* 0x0000000012127229 */ /* 0x004fc40000000016 */
[----:B------:R0:W2:Y:S01]  /*0180*/  LDG.E R23, desc[UR4][R8.64+0x30] ;  /* 0x0000300408177981 */ /* 0x0000a2000c1e1900 */
[----:B----4-:R-:W-:Y:S02]  /*0190*/  DADD R10, R10, R12 ;  /* 0x000000000a0a7229 */ /* 0x010fe4000000000c */
[----:B-----5:R-:W-:-:S03]  /*01a0*/  DADD R14, R14, R16 ;  /* 0x000000000e0e7229 */ /* 0x020fc60000000010 */
[----:B------:R-:W-:-:S03]  /*01b0*/  DMUL R18, R18, 0.5 ;  /* 0x3fe0000012127828 */ /* 0x000fc60000000000 */
[----:B------:R-:W-:Y:S01]  /*01c0*/  DMUL R10, R10, 0.5 ;  /* 0x3fe000000a0a7828 */ /* 0x000fe20000000000 */
[----:B------:R-:W-:Y:S01]  /*01d0*/  IMAD.WIDE R16, R26, 0x28, R6 ;  /* 0x000000281a107825 */ /* 0x000fe200078e0206 */
[----:B------:R-:W-:-:S04]  /*01e0*/  DMUL R14, R14, 0.5 ;  /* 0x3fe000000e0e7828 */ /* 0x000fc80000000000 */
[----:B------:R1:W-:Y:S04]  /*01f0*/  STG.E.64 desc[UR4][R16.64+0x28], R18 ;  /* 0x0000281210007986 */ /* 0x0003e8000c101b04 */
[----:B------:R-:W-:Y:S04]  /*0200*/  STG.E.64 desc[UR4][R16.64+0x30], R10 ;  /* 0x0000300a10007986 */ /* 0x000fe8000c101b04 */
[----:B------:R-:W-:Y:S04]  /*0210*/  STG.E.U8 desc[UR4][R16.64+0x40], RZ ;  /* 0x000040ff10007986 */ /* 0x000fe8000c101104 */
[----:B------:R-:W-:Y:S04]  /*0220*/  STG.E desc[UR4][R16.64+0x44], RZ ;  /* 0x000044ff10007986 */ /* 0x000fe8000c101904 */
[----:B------:R3:W-:Y:S04]  /*0230*/  STG.E.64 desc[UR4][R16.64+0x38], R14 ;  /* 0x0000380e10007986 */ /* 0x0007e8000c101b04 */
[----:B------:R-:W4:Y:S02]  /*0240*/  LDG.E.64 R6, desc[UR4][R2.64] ;  /* 0x0000000402067981 */ /* 0x000f24000c1e1b00 */
[----:B----4-:R-:W-:-:S02]  /*0250*/  IMAD.WIDE R24, R0, 0x38, R6 ;  /* 0x0000003800187825 */ /* 0x010fc400078e0206 */
[----:B------:R-:W1:Y:S04]  /*0260*/  LDG.E.64 R6, desc[UR4][R4.64] ;  /* 0x0000000404067981 */ /* 0x000e68000c1e1b00 */
[----:B------:R-:W1:Y:S04]  /*0270*/  LDG.E R13, desc[UR4][R24.64+0x8] ;  /* 0x00000804180d7981 */ /* 0x000e68000c1e1900 */
[----:B------:R-:W4:Y:S01]  /*0280*/  LDG.E R25, desc[UR4][R24.64+0x4] ;  /* 0x0000040418197981 */ /* 0x000f22000c1e1900 */
[----:B-1----:R-:W-:-:S05]  /*0290*/  IMAD.WIDE R18, R13, 0x28, R6 ;  /* 0x000000280d127825 */ /* 0x002fca00078e0206 */
[----:B------:R-:W0:Y:S04]  /*02a0*/  LDG.E.64 R8, desc[UR4][R18.64] ;  /* 0x0000000412087981 */ /* 0x000e28000c1e1b00 */
[----:B------:R-:W5:Y:S01]  /*02b0*/  LDG.E.64 R12, desc[UR4][R18.64+0x8] ;  /* 0x00000804120c7981 */ /* 0x000f62000c1e1b00 */
[----:B----4-:R-:W-:-:S03]  /*02c0*/  IMAD.WIDE R28, R25, 0x28, R6 ;  /* 0x00000028191c7825 */ /* 0x010fc600078e0206 */
[----:B---3--:R-:W3:Y:S04]  /*02d0*/  LDG.E.64 R16, desc[UR4][R18.64+0x10] ;  /* 0x0000100412107981 */ /* 0x008ee8000c1e1b00 */
[----:B------:R-:W0:Y:S04]  /*02e0*/  LDG.E.64 R10, desc[UR4][R28.64] ;  /* 0x000000041c0a7981 */ /* 0x000e28000c1e1b00 */
[----:B------:R-:W5:Y:S04]  /*02f0*/  LDG.E.64 R14, desc[UR4][R28.64+0x8] ;  /* 0x000008041c0e7981 */ /* 0x000f68000c1e1b00 */
[----:B------:R-:W3:Y:S01]  /*0300*/  LDG.E.64 R18, desc[UR4][R28.64+0x10] ;  /* 0x000010041c127981 */ /* 0x000ee2000c1e1b00 */
[----:B0-----:R-:W-:-:S02]  /*0310*/  DADD R8, R8, R10 ;  /* 0x0000000008087229 */ /* 0x001fc4000000000a */
[----:B-----5:R-:W-:Y:S02]  /*0320*/  DADD R12, R12, R14 ;  /* 0x000000000c0c7229 */ /* 0x020fe4000000000e */
[----:B---3--:R-:W-:-:S04]  /*0330*/  DADD R16, R16, R18 ;  /* 0x0000000010107229 */ /* 0x008fc80000000012 */
[----:B------:R-:W-:Y:S02]  /*0340*/  DMUL R8, R8, 0.5 ;  /* 0x3fe0000008087828 */ /* 0x000fe40000000000 */
[----:B------:R-:W-:Y:S01]  /*0350*/  DMUL R12, R12, 0.5 ;  /* 0x3fe000000c0c7828 */ /* 0x000fe20000000000 */
[----:B------:R-:W-:Y:S01]  /*0360*/  IMAD.WIDE R10, R26, 0x28, R6 ;  /* 0x000000281a0a7825 */ /* 0x000fe200078e0206 */
[----:B------:R-:W-:-:S04]  /*0370*/  DMUL R16, R16, 0.5 ;  /* 0x3fe0000010107828 */ /* 0x000fc80000000000 */
[----:B------:R-:W-:Y:S04]  /*0380*/  STG.E.64 desc[UR4][R10.64+0x50], R8 ;  /* 0x000050080a007986 */ /* 0x000fe8000c101b04 */
[----:B------:R-:W-:Y:S04]  /*0390*/  STG.E.64 desc[UR4][R10.64+0x58], R12 ;  /* 0x0000580c0a007986 */ /* 0x000fe8000c101b04 */
[----:B------:R-:W-:Y:S04]  /*03a0*/  STG.E.U8 desc[UR4][R10.64+0x68], RZ ;  /* 0x000068ff0a007986 */ /* 0x000fe8000c101104 */
[----:B------:R-:W-:Y:S04]  /*03b0*/  STG.E desc[UR4][R10.64+0x6c], RZ ;  /* 0x00006cff0a007986 */ /* 0x000fe8000c101904 */
[----:B------:R0:W-:Y:S04]  /*03c0*/  STG.E.64 desc[UR4][R10.64+0x60], R16 ;  /* 0x000060100a007986 */ /* 0x0001e8000c101b04 */
[----:B------:R-:W3:Y:S04]  /*03d0*/  LDG.E.64 R6, desc[UR4][R2.64] ;  /* 0x0000000402067981 */ /* 0x000ee8000c1e1b00 */
[----:B------:R-:W4:Y:S01]  /*03e0*/  LDG.E.64 R18, desc[UR4][R4.64] ;  /* 0x0000000404127981 */ /* 0x000f22000c1e1b00 */
[----:B---3--:R-:W-:-:S05]  /*03f0*/  IMAD.WIDE R28, R0, 0x38, R6 ;  /* 0x00000038001c7825 */ /* 0x008fca00078e0206 */
[----:B------:R-:W4:Y:S04]  /*0400*/  LDG.E R15, desc[UR4][R28.64+0xc] ;  /* 0x00000c041c0f7981 */ /* 0x000f28000c1e1900 */
[----:B------:R-:W3:Y:S01]  /*0410*/  LDG.E R27, desc[UR4][R28.64+0x8] ;  /* 0x000008041c1b7981 */ /* 0x000ee2000c1e1900 */
[----:B----4-:R-:W-:-:S04]  /*0420*/  IMAD.WIDE R14, R15, 0x28, R18 ;  /* 0x000000280f0e7825 */ /* 0x010fc800078e0212 */
[--C-:B---3--:R-:W-:Y:S01]  /*0430*/  IMAD.WIDE R28, R27, 0x28, R18.reuse ;  /* 0x000000281b1c7825 */ /* 0x108fe200078e0212 */
[----:B------:R-:W3:Y:S04]  /*0440*/  LDG.E.64 R6, desc[UR4][R14.64] ;  /* 0x000000040e067981 */ /* 0x000ee8000c1e1b00 */
[----:B0-----:R-:W4:Y:S04]  /*0450*/  LDG.E.64 R10, desc[UR4][R14.64+0x8] ;  /* 0x000008040e0a7981 */ /* 0x001f28000c1e1b00 */
[----:B------:R-:W3:Y:S04]  /*0460*/  LDG.E.64 R8, desc[UR4][R28.64] ;  /* 0x000000041c087981 */ /* 0x000ee8000c1e1b00 */
[----:B------:R-:W4:Y:S04]  /*0470*/  LDG.E.64 R12, desc[UR4][R28.64+0x8] ;  /* 0x000008041c0c7981 */ /* 0x000f28000c1e1b00 */
[----:B------:R-:W5:Y:S04]  /*0480*/  LDG.E.64 R14, desc[UR4][R14.64+0x10] ;  /* 0x000010040e0e7981 */ /* 0x000f68000c1e1b00 */
[----:B------:R-:W5:Y:S01]  /*0490*/  LDG.E.64 R16, desc[UR4][R28.64+0x10] ;  /* 0x000010041c107981 */ /* 0x000f62000c1e1b00 */
[----:B------:R-:W-:-:S05]  /*04a0*/  IMAD.WIDE R18, R26, 0x28, R18 ;  /* 0x000000281a127825 */ /* 0x000fca00078e0212 */
[----:B------:R-:W-:Y:S04]  /*04b0*/  STG.E.U8 desc[UR4][R18.64+0x90], RZ ;  /* 0x000090ff12007986 */ /* 0x000fe8000c101104 */
[----:B------:R-:W-:Y:S01]  /*04c0*/  STG.E desc[UR4][R18.64+0x94], RZ ;  /* 0x000094ff12007986 */ /* 0x000fe2000c101904 */
[----:B---3--:R-:W-:Y:S02]  /*04d0*/  DADD R6, R6, R8 ;  /* 0x0000000006067229 */ /* 0x008fe40000000008 */
[----:B----4-:R-:W-:Y:S02]  /*04e0*/  DADD R10, R10, R12 ;  /* 0x000000000a0a7229 */ /* 0x010fe4000000000c */
[----:B-----5:R-:W-:-:S04]  /*04f0*/  DADD R16, R14, R16 ;  /* 0x000000000e107229 */ /* 0x020fc80000000010 */
[----:B------:R-:W-:Y:S02]  /*0500*/  DMUL R8, R6, 0.5 ;  /* 0x3fe0000006087828 */ /* 0x000fe40000000000 */
[----:B------:R-:W-:Y:S02]  /*0510*/  DMUL R10, R10, 0.5 ;  /* 0x3fe000000a0a7828 */ /* 0x000fe40000000000 */
[----:B------:R-:W-:-:S03]  /*0520*/  DMUL R16, R16, 0.5 ;  /* 0x3fe0000010107828 */ /* 0x000fc60000000000 */
[----:B------:R-:W-:Y:S04]  /*0530*/  STG.E.64 desc[UR4][R18.64+0x78], R8 ;  /* 0x0000780812007986 */ /* 0x000fe8000c101b04 */
[----:B------:R-:W-:Y:S04]  /*0540*/  STG.E.64 desc[UR4][R18.64+0x80], R10 ;  /* 0x0000800a12007986 */ /* 0x000fe8000c101b04 */
[----:B------:R0:W-:Y:S04]  /*0550*/  STG.E.64 desc[UR4][R18.64+0x88], R16 ;  /* 0x0000881012007986 */ /* 0x0001e8000c101b04 */
[----:B------:R-:W3:Y:S02]  /*0560*/  LDG.E.64 R6, desc[UR4][R2.64] ;  /* 0x0000000402067981 */ /* 0x000ee4000c1e1b00 */
[----:B---3--:R-:W-:-:S02]  /*0570*/  IMAD.WIDE R28, R0, 0x38, R6 ;  /* 0x00000038001c7825 */ /* 0x008fc400078e0206 */
[----:B------:R-:W3:Y:S04]  /*0580*/  LDG.E.64 R6, desc[UR4][R4.64] ;  /* 0x0000000404067981 */ /* 0x000ee8000c1e1b00 */
[----:B------:R-:W3:Y:S04]  /*0590*/  LDG.E R13, desc[UR4][R28.64] ;  /* 0x000000041c0d7981 */ /* 0x000ee8000c1e1900 */
[----:B------:R-:W4:Y:S01]  /*05a0*/  LDG.E R29, desc[UR4][R28.64+0xc] ;  /* 0x00000c041c1d7981 */ /* 0x000f22000c1e1900 */
[----:B---3--:R-:W-:-:S05]  /*05b0*/  IMAD.WIDE R12, R13, 0x28, R6 ;  /* 0x000000280d0c7825 */ /* 0x008fca00078e0206 */
[----:B0-----:R-:W3:Y:S04]  /*05c0*/  LDG.E.64 R18, desc[UR4][R12.64] ;  /* 0x000000040c127981 */ /* 0x001ee8000c1e1b00 */
[----:B------:R-:W5:Y:S01]  /*05d0*/  LDG.E.64 R8, desc[UR4][R12.64+0x8] ;  /* 0x000008040c087981 */ /* 0x000f62000c1e1b00 */
[----:B----4-:R-:W-:-:S05]  /*05e0*/  IMAD.WIDE R14, R29, 0x28, R6 ;  /* 0x000000281d0e7825 */ /* 0x010fca00078e0206 */
[----:B------:R-:W3:Y:S04]  /*05f0*/  LDG.E.64 R16, desc[UR4][R14.64] ;  /* 0x000000040e107981 */ /* 0x000ee8000c1e1b00 */
[----:B------:R-:W5:Y:S04]  /*0600*/  LDG.E.64 R10, desc[UR4][R14.64+0x8] ;  /* 0x000008040e0a7981 */ /* 0x000f68000c1e1b00 */
[----:B------:R-:W4:Y:S04]  /*0610*/  LDG.E.64 R12, desc[UR4][R12.64+0x10] ;  /* 0x000010040c0c7981 */ /* 0x000f28000c1e1b00 */
[----:B------:R-:W4:Y:S01]  /*0620*/  LDG.E.64 R14, desc[UR4][R14.64+0x10] ;  /* 0x000010040e0e7981 */ /* 0x000f22000c1e1b00 */
[----:B------:R-:W-:-:S05]  /*0630*/  IMAD.WIDE R6, R26, 0x28, R6 ;  /* 0x000000281a067825 */ /* 0x000fca00078e0206 */
[----:B------:R-:W-:Y:S04]  /*0640*/  STG.E.U8 desc[UR4][R6.64+0xb8], RZ ;  /* 0x0000b8ff06007986 */ /* 0x000fe8000c101104 */
[----:B------:R-:W-:Y:S01]  /*0650*/  STG.E desc[UR4][R6.64+0xbc], RZ ;  /* 0x0000bcff06007986 */ /* 0x000fe2000c101904 */
[----:B---3--:R-:W-:Y:S01]  /*0660*/  DADD R16, R18, R16 ;  /* 0x0000000012107229 */ /* 0x008fe20000000010 */
[----:B------:R-:W0:Y:S01]  /*0670*/  LDC.64 R18, c[0x4][0x18] ;  /* 0x01000600ff127b82 */ /* 0x000e220000000a00 */
[----:B-----5:R-:W-:Y:S02]  /*0680*/  DADD R8, R8, R10 ;  /* 0x0000000008087229 */ /* 0x020fe4000000000a */
[----:B----4-:R-:W-:-:S04]  /*0690*/  DADD R10, R12, R14 ;  /* 0x000000000c0a7229 */ /* 0x010fc8000000000e */
[----:B------:R-:W-:Y:S02]  /*06a0*/  DMUL R16, R16, 0.5 ;  /* 0x3fe0000010107828 */ /* 0x000fe40000000000 */
[----:B------:R-:W-:Y:S02]  /*06b0*/  DMUL R8, R8, 0.5 ;  /* 0x3fe0000008087828 */ /* 0x000fe40000000000 */
[----:B------:R-:W-:-:S03]  /*06c0*/  DMUL R12, R10, 0.5 ;  /* 0x3fe000000a0c7828 */ /* 0x000fc60000000000 */
[----:B------:R-:W-:Y:S04]  /*06d0*/  STG.E.64 desc[UR4][R6.64+0xa0], R16 ;  /* 0x0000a01006007986 */ /* 0x000fe8000c101b04 */
[----:B------:R-:W-:Y:S04]  /*06e0*/  STG.E.64 desc[UR4][R6.64+0xa8], R8 ;  /* 0x0000a80806007986 */ /* 0x000fe8000c101b04 */
[----:B------:R1:W-:Y:S04]  /*06f0*/  STG.E.64 desc[UR4][R6.64+0xb0], R12 ;  /* 0x0000b00c06007986 */ /* 0x0003e8000c101b04 */
[----:B0-----:R-:W3:Y:S01]  /*0700*/  LDG.E.64 R14, desc[UR4][R18.64] ;  /* 0x00000004120e7981 */ /* 0x001ee2000c1e1b00 */
[----:B------:R-:W-:-:S02]  /*0710*/  SHF.L.U32 R10, R0, 0x2, RZ ;  /* 0x00000002000a7819 */ /* 0x000fc400000006ff */
[C---:B------:R-:W-:Y:S02]  /*0720*/  IADD3 R20, PT, PT, R26.reuse, 0x1, RZ ;  /* 0x000000011a147810 */ /* 0x040fe40007ffe0ff */
[----:B------:R-:W-:Y:S01]  /*0730*/  IADD3 R22, PT, PT, R26, 0x4, RZ ;  /* 0x000000041a167810 */ /* 0x000fe20007ffe0ff */
[----:B---3--:R-:W-:-:S05]  /*0740*/  IMAD.WIDE R14, R10, 0x38, R14 ;  /* 0x000000380a0e7825 */ /* 0x008fca00078e020e */
[----:B------:R-:W-:Y:S04]  /*0750*/  STG.E.64 desc[UR4][R14.64], R20 ;  /* 0x000000140e007986 */ /* 0x000fe8000c101b04 */
[----:B--2---:R-:W-:Y:S04]  /*0760*/  STG.E.64 desc[UR4][R14.64+0x8], R22 ;  /* 0x000008160e007986 */ /* 0x004fe8000c101b04 */
[----:B------:R-:W-:Y:S04]  /*0770*/  STG.E.64 desc[UR4][R14.64+0x10], RZ ;  /* 0x000010ff0e007986 */ /* 0x000fe8000c101b04 */
[----:B------:R-:W-:Y:S04]  /*0780*/  STG.E.64 desc[UR4][R14.64+0x18], RZ ;  /* 0x000018ff0e007986 */ /* 0x000fe8000c101b04 */
[----:B------:R-:W-:Y:S04]  /*0790*/  STG.E.64 desc[UR4][R14.64+0x20], RZ ;  /* 0x000020ff0e007986 */ /* 0x000fe8000c101b04 */
[----:B------:R-:W-:Y:S04]  /*07a0*/  STG.E.U8 desc[UR4][R14.64+0x28], RZ ;  /* 0x000028ff0e007986 */ /* 0x000fe8000c101104 */
[----:B------:R-:W-:Y:S04]  /*07b0*/  STG.E desc[UR4][R14.64+0x2c], RZ ;  /* 0x00002cff0e007986 */ /* 0x000fe8000c101904 */
[----:B------:R0:W-:Y:S04]  /*07c0*/  STG.E desc[UR4][R14.64+0x34], RZ ;  /* 0x000034ff0e007986 */ /* 0x0001e8000c101904 */
[----:B-1----:R-:W2:Y:S01]  /*07d0*/  LDG.E.64 R6, desc[UR4][R18.64] ;  /* 0x0000000412067981 */ /* 0x002ea2000c1e1b00 */
[----:B------:R-:W-:-:S02]  /*07e0*/  MOV R13, R23 ;  /* 0x00000017000d7202 */ /* 0x000fc40000000f00 */
[----:B------:R-:W-:Y:S02]  /*07f0*/  MOV R12, R20 ;  /* 0x00000014000c7202 */ /* 0x000fe40000000f00 */
[----:B------:R-:W-:Y:S01]  /*0800*/  IADD3 R24, PT, PT, R26, 0x2, RZ ;  /* 0x000000021a187810 */ /* 0x000fe20007ffe0ff */
[----:B--2---:R-:W-:-:S05]  /*0810*/  IMAD.WIDE R6, R10, 0x38, R6 ;  /* 0x000000380a067825 */ /* 0x004fca00078e0206 */
[----:B------:R1:W-:Y:S04]  /*0820*/  STG.E.64 desc[UR4][R6.64+0x40], R12 ;  /* 0x0000400c06007986 */ /* 0x0003e8000c101b04 */
[----:B------:R-:W-:Y:S04]  /*0830*/  STG.E.64 desc[UR4][R6.64+0x38], R24 ;  /* 0x0000381806007986 */ /* 0x000fe8000c101b04 */
[----:B------:R-:W-:Y:S04]  /*0840*/  STG.E.64 desc[UR4][R6.64+0x48], RZ ;  /* 0x000048ff06007986 */ /* 0x000fe8000c101b04 */
[----:B------:R-:W-:Y:S04]  /*0850*/  STG.E.64 desc[UR4][R6.64+0x50], RZ ;  /* 0x000050ff06007986 */ /* 0x000fe8000c101b04 */
[----:B------:R-:W-:Y:S04]  /*0860*/  STG.E.64 desc[UR4][R6.64+0x58], RZ ;  /* 0x000058ff06007986 */ /* 0x000fe8000c101b04 */
[----:B------:R-:W-:Y:S04]  /*0870*/  STG.E.U8 desc[UR4][R6.64+0x60], RZ ;  /* 0x000060ff06007986 */ /* 0x000fe8000c101104 */
[----:B------:R-:W-:Y:S04]  /*0880*/  STG.E desc[UR4][R6.64+0x64], RZ ;  /* 0x000064ff06007986 */ /* 0x000fe8000c101904 */
[----:B------:R2:W-:Y:S04]  /*0890*/  STG.E desc[UR4][R6.64+0x6c], RZ ;  /* 0x00006cff06007986 */ /* 0x0005e8000c101904 */
[----:B------:R-:W3:Y:S01]  /*08a0*/  LDG.E.64 R8, desc[UR4][R18.64] ;  /* 0x0000000412087981 */ /* 0x000ee2000c1e1b00 */
[----:B0-----:R-:W-:-:S02]  /*08b0*/  MOV R15, R23 ;  /* 0x00000017000f7202 */ /* 0x001fc40000000f00 */
[----:B------:R-:W-:Y:S02]  /*08c0*/  MOV R14, R24 ;  /* 0x00000018000e7202 */ /* 0x000fe40000000f00 */
[----:B------:R-:W-:Y:S01]  /*08d0*/  IADD3 R26, PT, PT, R26, 0x3, RZ ;  /* 0x000000031a1a7810 */ /* 0x000fe20007ffe0ff */
[----:B-1----:R-:W0:Y:S01]  /*08e0*/  LDC.64 R12, c[0x4][0x10] ;  /* 0x01000400ff0c7b82 */ /* 0x002e220000000a00 */
[----:B---3--:R-:W-:-:S05]  /*08f0*/  IMAD.WIDE R8, R10, 0x38, R8 ;  /* 0x000000380a087825 */ /* 0x008fca00078e0208 */
[----:B------:R1:W-:Y:S04]  /*0900*/  STG.E.64 desc[UR4][R8.64+0x78], R14 ;  /* 0x0000780e08007986 */ /* 0x0003e8000c101b04 */
[----:B------:R-:W-:Y:S04]  /*0910*/  STG.E.64 desc[UR4][R8.64+0x70], R26 ;  /* 0x0000701a08007986 */ /* 0x000fe8000c101b04 */
[----:B------:R-:W-:Y:S04]  /*0920*/  STG.E.64 desc[UR4][R8.64+0x80], RZ ;  /* 0x000080ff08007986 */ /* 0x000fe8000c101b04 */
[----:B------:R-:W-:Y:S04]  /*0930*/  STG.E.64 desc[UR4][R8.64+0x88], RZ ;  /* 0x000088ff08007986 */ /* 0x000fe8000c101b04 */
[----:B------:R-:W-:Y:S04]  /*0940*/  STG.E.64 desc[UR4][R8.64+0x90], RZ ;  /* 0x000090ff08007986 */ /* 0x000fe8000c101b04 */
[----:B------:R-:W-:Y:S04]  /*0950*/  STG.E.U8 desc[UR4][R8.64+0x98], RZ ;  /* 0x000098ff08007986 */ /* 0x000fe8000c101104 */
[----:B------:R-:W-:Y:S04]  /*0960*/  STG.E desc[UR4][R8.64+0x9c], RZ ;  /* 0x00009cff08007986 */ /* 0x000fe8000c101904 */
[----:B------:R-:W-:Y:S04]  /*0970*/  STG.E desc[UR4][R8.64+0xa4], RZ ;  /* 0x0000a4ff08007986 */ /* 0x000fe8000c101904 */
[----:B------:R-:W3:Y:S01]  /*0980*/  LDG.E.64 R18, desc[UR4][R18.64] ;  /* 0x0000000412127981 */ /* 0x000ee2000c1e1b00 */
[----:B------:R-:W-:-:S02]  /*0990*/  MOV R28, R22 ;  /* 0x00000016001c7202 */ /* 0x000fc40000000f00 */
[----:B------:R-:W-:Y:S01]  /*09a0*/  MOV R22, R26 ;  /* 0x0000001a00167202 */ /* 0x000fe20000000f00 */
[----:B---3--:R-:W-:-:S05]  /*09b0*/  IMAD.WIDE R10, R10, 0x38, R18 ;  /* 0x000000380a0a7825 */ /* 0x008fca00078e0212 */
[----:B------:R-:W-:Y:S04]  /*09c0*/  STG.E.64 desc[UR4][R10.64+0xa8], R28 ;  /* 0x0000a81c0a007986 */ /* 0x000fe8000c101b04 */
[----:B------:R3:W-:Y:S04]  /*09d0*/  STG.E.64 desc[UR4][R10.64+0xb0], R22 ;  /* 0x0000b0160a007986 */ /* 0x0007e8000c101b04 */
[----:B------:R-:W-:Y:S04]  /*09e0*/  STG.E.64 desc[UR4][R10.64+0xb8], RZ ;  /* 0x0000b8ff0a007986 */ /* 0x000fe8000c101b04 */
[----:B------:R-:W-:Y:S04]  /*09f0*/  STG.E.64 desc[UR4][R10.64+0xc0], RZ ;  /* 0x0000c0ff0a007986 */ /* 0x000fe8000c101b04 */
[----:B------:R-:W-:Y:S04]  /*0a00*/  STG.E.64 desc[UR4][R10.64+0xc8], RZ ;  /* 0x0000c8ff0a007986 */ /* 0x000fe8000c101b04 */
[----:B------:R-:W-:Y:S04]  /*0a10*/  STG.E.U8 desc[UR4][R10.64+0xd0], RZ ;  /* 0x0000d0ff0a007986 */ /* 0x000fe8000c101104 */
[----:B------:R-:W-:Y:S04]  /*0a20*/  STG.E desc[UR4][R10.64+0xd4], RZ ;  /* 0x0000d4ff0a007986 */ /* 0x000fe8000c101904 */
[----:B------:R-:W-:Y:S04]  /*0a30*/  STG.E desc[UR4][R10.64+0xdc], RZ ;  /* 0x0000dcff0a007986 */ /* 0x000fe8000c101904 */
[----:B------:R-:W2:Y:S04]  /*0a40*/  LDG.E.64 R2, desc[UR4][R2.64] ;  /* 0x0000000402027981 */ /* 0x000ea8000c1e1b00 */
[----:B0-----:R-:W1:Y:S04]  /*0a50*/  LDG.E.64 R12, desc[UR4][R12.64] ;  /* 0x000000040c0c7981 */ /* 0x001e68000c1e1b00 */
[----:B------:R-:W4:Y:S01]  /*0a60*/  LDG.E.64 R4, desc[UR4][R4.64] ;  /* 0x0000000404047981 */ /* 0x000f22000c1e1b00 */
[----:B--2---:R-:W-:-:S04]  /*0a70*/  IMAD.WIDE R6, R0, 0x38, R2 ;  /* 0x0000003800067825 */ /* 0x004fc800078e0202 */
[----:B-1----:R-:W-:Y:S02]  /*0a80*/  IMAD.WIDE R14, R0, 0x20, R12 ;  /* 0x00000020000e7825 */ /* 0x002fe400078e020c */
[----:B------:R-:W4:Y:S04]  /*0a90*/  LDG.E R7, desc[UR4][R6.64+0x30] ;  /* 0x0000300406077981 */ /* 0x000f28000c1e1900 */
[----:B------:R-:W2:Y:S04]  /*0aa0*/  LDG.E.64 R16, desc[UR4][R14.64] ;  /* 0x000000040e107981 */ /* 0x000ea8000c1e1b00 */
[----:B------:R-:W5:Y:S04]  /*0ab0*/  LDG.E.64 R18, desc[UR4][R14.64+0x8] ;  /* 0x000008040e127981 */ /* 0x000f68000c1e1b00 */
[----:B------:R-:W5:Y:S04]  /*0ac0*/  LDG.E.64 R20, desc[UR4][R14.64+0x10] ;  /* 0x000010040e147981 */ /* 0x000f68000c1e1b00 */
[----:B---3--:R-:W3:Y:S01]  /*0ad0*/  LDG.E.64 R22, desc[UR4][R14.64+0x18] ;  /* 0x000018040e167981 */ /* 0x008ee2000c1e1b00 */
[----:B----4-:R-:W-:-:S05]  /*0ae0*/  IMAD.WIDE R8, R7, 0x28, R4 ;  /* 0x0000002807087825 */ /* 0x010fca00078e0204 */
[----:B--2---:R-:W-:Y:S04]  /*0af0*/  STG.E.64 desc[UR4][R8.64], R16 ;  /* 0x0000001008007986 */ /* 0x004fe8000c101b04 */
[----:B-----5:R-:W-:Y:S04]  /*0b00*/  STG.E.64 desc[UR4][R8.64+0x8], R18 ;  /* 0x0000081208007986 */ /* 0x020fe8000c101b04 */
[----:B------:R-:W-:Y:S04]  /*0b10*/  STG.E.64 desc[UR4][R8.64+0x10], R20 ;  /* 0x0000101408007986 */ /* 0x000fe8000c101b04 */
[----:B---3--:R-:W-:Y:S01]  /*0b20*/  STG.E.64 desc[UR4][R8.64+0x18], R22 ;  /* 0x0000181608007986 */ /* 0x008fe2000c101b04 */
[----:B------:R-:W-:Y:S05]  /*0b30*/  EXIT ;  /* 0x000000000000794d */ /* 0x000fea0003800000 */
.L_x_27:
        /* <DEDUP_REMOVED lines=12> */
.L_x_32:


//--------------------- .nv.shared.reserved.0     --------------------------
	.section	.nv.shared.reserved.0,"aw",@nobits
	.weak		__nv_reservedSMEM_offset_0_alias
	.size		__nv_reservedSMEM_offset_0_alias, 0, 64
	.other		__nv_reservedSMEM_offset_0_alias,@"STO_CUDA_RESERVED_SHARED STV_DEFAULT"
__nv_reservedSMEM_offset_0_alias:
	.zero		0
	.zero		64


//--------------------- .nv.global                --------------------------
	.section	.nv.global,"aw",@nobits
	.align	8
.nv.global:
	.type		objVertices,@object
	.size		objVertices,(newVertices - objVertices)
objVertices:
	.zero		8
	.type		newVertices,@object
	.size		newVertices,(faceMidpoints - newVertices)
newVertices:
	.zero		8
	.type		faceMidpoints,@object
	.size		faceMidpoints,(newFaces - faceMidpoints)
faceMidpoints:
	.zero		8
	.type		newFaces,@object
	.size		newFaces,(objFaces - newFaces)
newFaces:
	.zero		8
	.type		objFaces,@object
	.size		objFaces,(.L_1 - objFaces)
objFaces:
	.zero		8
.L_1:


//--------------------- .nv.constant0._Z15mergeByDistanceii --------------------------
	.section	.nv.constant0._Z15mergeByDistanceii,"a",@progbits
	.sectionflags	@""
	.align	4
.nv.constant0._Z15mergeByDistanceii:
	.zero		904


//--------------------- .nv.constant0._Z21averageCornerVerticesi --------------------------
	.section	.nv.constant0._Z21averageCornerVerticesi,"a",@progbits
	.sectionflags	@""
	.align	4
.nv.constant0._Z21averageCornerVerticesi:
	.zero		900


//--------------------- .nv.constant0._Z33replaceNewVerticesWithOldVerticesv --------------------------
	.section	.nv.constant0._Z33replaceNewVerticesWithOldVerticesv,"a",@progbits
	.sectionflags	@""
	.align	4
.nv.constant0._Z33replaceNewVerticesWithOldVerticesv:
	.zero		896


//--------------------- .nv.constant0._Z30catmullClarkFacePointsAndEdgesiii --------------------------
	.section	.nv.constant0._Z30catmullClarkFacePointsAndEdgesiii,"a",@progbits
	.sectionflags	@""
	.align	4
.nv.constant0._Z30catmullClarkFacePointsAndEdgesiii:
	.zero		908


//--------------------- SYMBOLS --------------------------

	.type		.nv.reservedSmem.offset0,@object
	.size		.nv.reservedSmem.offset0,0x4
